//
// Generated by NVIDIA NVVM Compiler
//
// Compiler Build ID: CL-36424714
// Cuda compilation tools, release 13.0, V13.0.88
// Based on NVVM 20.0.0
//

.version 9.0
.target sm_100
.address_size 64

	// .globl	_Z6jacobiPdS_PiiS0_i
.global .align 1 .b8 _ZN30_INTERNAL_d49b333e_4_k_cu_main4cuda3std3__45__cpo5beginE[1];
.global .align 1 .b8 _ZN30_INTERNAL_d49b333e_4_k_cu_main4cuda3std3__45__cpo3endE[1];
.global .align 1 .b8 _ZN30_INTERNAL_d49b333e_4_k_cu_main4cuda3std3__45__cpo6cbeginE[1];
.global .align 1 .b8 _ZN30_INTERNAL_d49b333e_4_k_cu_main4cuda3std3__45__cpo4cendE[1];
.global .align 1 .b8 _ZN30_INTERNAL_d49b333e_4_k_cu_main4cuda3std3__45__cpo6rbeginE[1];
.global .align 1 .b8 _ZN30_INTERNAL_d49b333e_4_k_cu_main4cuda3std3__45__cpo4rendE[1];
.global .align 1 .b8 _ZN30_INTERNAL_d49b333e_4_k_cu_main4cuda3std3__45__cpo7crbeginE[1];
.global .align 1 .b8 _ZN30_INTERNAL_d49b333e_4_k_cu_main4cuda3std3__45__cpo5crendE[1];
.global .align 1 .b8 _ZN30_INTERNAL_d49b333e_4_k_cu_main4cuda3std3__432_GLOBAL__N__d49b333e_4_k_cu_main6ignoreE[1];
.global .align 1 .b8 _ZN30_INTERNAL_d49b333e_4_k_cu_main4cuda3std3__419piecewise_constructE[1];
.global .align 1 .b8 _ZN30_INTERNAL_d49b333e_4_k_cu_main4cuda3std3__48in_placeE[1];
.global .align 1 .b8 _ZN30_INTERNAL_d49b333e_4_k_cu_main4cuda3std3__420unreachable_sentinelE[1];
.global .align 1 .b8 _ZN30_INTERNAL_d49b333e_4_k_cu_main4cuda3std3__47nulloptE[1];
.global .align 1 .b8 _ZN30_INTERNAL_d49b333e_4_k_cu_main4cuda3std3__48unexpectE[1];
.global .align 1 .b8 _ZN30_INTERNAL_d49b333e_4_k_cu_main4cuda3std6ranges3__45__cpo4swapE[1];
.global .align 1 .b8 _ZN30_INTERNAL_d49b333e_4_k_cu_main4cuda3std6ranges3__45__cpo9iter_moveE[1];
.global .align 1 .b8 _ZN30_INTERNAL_d49b333e_4_k_cu_main4cuda3std6ranges3__45__cpo5beginE[1];
.global .align 1 .b8 _ZN30_INTERNAL_d49b333e_4_k_cu_main4cuda3std6ranges3__45__cpo3endE[1];
.global .align 1 .b8 _ZN30_INTERNAL_d49b333e_4_k_cu_main4cuda3std6ranges3__45__cpo6cbeginE[1];
.global .align 1 .b8 _ZN30_INTERNAL_d49b333e_4_k_cu_main4cuda3std6ranges3__45__cpo4cendE[1];
.global .align 1 .b8 _ZN30_INTERNAL_d49b333e_4_k_cu_main4cuda3std6ranges3__45__cpo7advanceE[1];
.global .align 1 .b8 _ZN30_INTERNAL_d49b333e_4_k_cu_main4cuda3std6ranges3__45__cpo9iter_swapE[1];
.global .align 1 .b8 _ZN30_INTERNAL_d49b333e_4_k_cu_main4cuda3std6ranges3__45__cpo4nextE[1];
.global .align 1 .b8 _ZN30_INTERNAL_d49b333e_4_k_cu_main4cuda3std6ranges3__45__cpo4prevE[1];
.global .align 1 .b8 _ZN30_INTERNAL_d49b333e_4_k_cu_main4cuda3std6ranges3__45__cpo4dataE[1];
.global .align 1 .b8 _ZN30_INTERNAL_d49b333e_4_k_cu_main4cuda3std6ranges3__45__cpo5cdataE[1];
.global .align 1 .b8 _ZN30_INTERNAL_d49b333e_4_k_cu_main4cuda3std6ranges3__45__cpo4sizeE[1];
.global .align 1 .b8 _ZN30_INTERNAL_d49b333e_4_k_cu_main4cuda3std6ranges3__45__cpo5ssizeE[1];
.global .align 1 .b8 _ZN30_INTERNAL_d49b333e_4_k_cu_main4cuda3std6ranges3__45__cpo8distanceE[1];
.global .align 1 .b8 _ZN30_INTERNAL_d49b333e_4_k_cu_main6thrust24THRUST_300001_SM_1000_NS8cuda_cub3parE[1];
.global .align 1 .b8 _ZN30_INTERNAL_d49b333e_4_k_cu_main6thrust24THRUST_300001_SM_1000_NS8cuda_cub10par_nosyncE[1];
.global .align 1 .b8 _ZN30_INTERNAL_d49b333e_4_k_cu_main6thrust24THRUST_300001_SM_1000_NS6system6detail10sequential3seqE[1];
.global .align 1 .b8 _ZN30_INTERNAL_d49b333e_4_k_cu_main6thrust24THRUST_300001_SM_1000_NS12placeholders2_1E[1];
.global .align 1 .b8 _ZN30_INTERNAL_d49b333e_4_k_cu_main6thrust24THRUST_300001_SM_1000_NS12placeholders2_2E[1];
.global .align 1 .b8 _ZN30_INTERNAL_d49b333e_4_k_cu_main6thrust24THRUST_300001_SM_1000_NS12placeholders2_3E[1];
.global .align 1 .b8 _ZN30_INTERNAL_d49b333e_4_k_cu_main6thrust24THRUST_300001_SM_1000_NS12placeholders2_4E[1];
.global .align 1 .b8 _ZN30_INTERNAL_d49b333e_4_k_cu_main6thrust24THRUST_300001_SM_1000_NS12placeholders2_5E[1];
.global .align 1 .b8 _ZN30_INTERNAL_d49b333e_4_k_cu_main6thrust24THRUST_300001_SM_1000_NS12placeholders2_6E[1];
.global .align 1 .b8 _ZN30_INTERNAL_d49b333e_4_k_cu_main6thrust24THRUST_300001_SM_1000_NS12placeholders2_7E[1];
.global .align 1 .b8 _ZN30_INTERNAL_d49b333e_4_k_cu_main6thrust24THRUST_300001_SM_1000_NS12placeholders2_8E[1];
.global .align 1 .b8 _ZN30_INTERNAL_d49b333e_4_k_cu_main6thrust24THRUST_300001_SM_1000_NS12placeholders2_9E[1];
.global .align 1 .b8 _ZN30_INTERNAL_d49b333e_4_k_cu_main6thrust24THRUST_300001_SM_1000_NS12placeholders3_10E[1];
.global .align 1 .b8 _ZN30_INTERNAL_d49b333e_4_k_cu_main6thrust24THRUST_300001_SM_1000_NS3seqE[1];

.visible .entry _Z6jacobiPdS_PiiS0_i(
	.param .u64 .ptr .align 1 _Z6jacobiPdS_PiiS0_i_param_0,
	.param .u64 .ptr .align 1 _Z6jacobiPdS_PiiS0_i_param_1,
	.param .u64 .ptr .align 1 _Z6jacobiPdS_PiiS0_i_param_2,
	.param .u32 _Z6jacobiPdS_PiiS0_i_param_3,
	.param .u64 .ptr .align 1 _Z6jacobiPdS_PiiS0_i_param_4,
	.param .u32 _Z6jacobiPdS_PiiS0_i_param_5
)
{
	.reg .pred 	%p<31>;
	.reg .b16 	%rs<7>;
	.reg .b32 	%r<123>;
	.reg .b64 	%rd<216>;
	.reg .b64 	%fd<343>;

	ld.param.u64 	%rd25, [_Z6jacobiPdS_PiiS0_i_param_0];
	ld.param.u64 	%rd26, [_Z6jacobiPdS_PiiS0_i_param_2];
	ld.param.u32 	%r67, [_Z6jacobiPdS_PiiS0_i_param_3];
	cvta.to.global.u64 	%rd1, %rd25;
	cvta.to.global.u64 	%rd2, %rd26;
	mov.u32 	%r1, %tid.x;
	mul.wide.u32 	%rd27, %r1, 4;
	add.s64 	%rd3, %rd2, %rd27;
	ld.global.u32 	%r2, [%rd3];
	cvt.u16.u32 	%rs1, %r2;
	cvt.s32.s16 	%r3, %r67;
	cvt.u16.u32 	%rs3, %r67;
	shr.u16 	%rs4, %rs3, 15;
	add.s16 	%rs5, %rs3, %rs4;
	shr.s16 	%rs2, %rs5, 1;
	cvt.s64.s16 	%rd4, %rs2;
	cvt.s32.s16 	%r68, %rs2;
	mul.wide.s32 	%rd28, %r68, 4;
	add.s64 	%rd5, %rd3, %rd28;
	ld.global.u32 	%r4, [%rd5];
	cvt.u64.u32 	%rd29, %r4;
	cvt.s32.s16 	%r69, %r2;
	mul.lo.s32 	%r70, %r69, %r3;
	cvt.s64.s32 	%rd6, %r70;
	cvt.s64.s16 	%rd7, %rd29;
	add.s64 	%rd30, %rd7, %rd6;
	shl.b64 	%rd31, %rd30, 3;
	add.s64 	%rd32, %rd1, %rd31;
	ld.global.f64 	%fd1, [%rd32];
	setp.eq.f64 	%p1, %fd1, 0d0000000000000000;
	mov.f64 	%fd342, 0d0000000000000000;
	mov.f64 	%fd341, 0d3FF0000000000000;
	@%p1 bra 	$L__BB0_5;
	cvt.s32.s16 	%r71, %r4;
	mul.lo.s32 	%r72, %r71, %r3;
	cvt.s64.s32 	%rd33, %r72;
	add.s64 	%rd34, %rd7, %rd33;
	shl.b64 	%rd35, %rd34, 3;
	add.s64 	%rd36, %rd1, %rd35;
	ld.global.f64 	%fd12, [%rd36];
	cvt.s64.s16 	%rd37, %rs1;
	add.s64 	%rd38, %rd6, %rd37;
	shl.b64 	%rd39, %rd38, 3;
	add.s64 	%rd40, %rd1, %rd39;
	ld.global.f64 	%fd13, [%rd40];
	sub.f64 	%fd14, %fd12, %fd13;
	add.f64 	%fd15, %fd1, %fd1;
	div.rn.f64 	%fd2, %fd14, %fd15;
	setp.ltu.f64 	%p2, %fd2, 0d0000000000000000;
	@%p2 bra 	$L__BB0_3;
	fma.rn.f64 	%fd16, %fd2, %fd2, 0d3FF0000000000000;
	sqrt.rn.f64 	%fd17, %fd16;
	add.f64 	%fd18, %fd2, %fd17;
	rcp.rn.f64 	%fd340, %fd18;
	bra.uni 	$L__BB0_4;
$L__BB0_3:
	fma.rn.f64 	%fd19, %fd2, %fd2, 0d3FF0000000000000;
	sqrt.rn.f64 	%fd20, %fd19;
	sub.f64 	%fd21, %fd20, %fd2;
	rcp.rn.f64 	%fd22, %fd21;
	neg.f64 	%fd340, %fd22;
$L__BB0_4:
	fma.rn.f64 	%fd23, %fd340, %fd340, 0d3FF0000000000000;
	sqrt.rn.f64 	%fd24, %fd23;
	rcp.rn.f64 	%fd341, %fd24;
	mul.f64 	%fd342, %fd340, %fd341;
$L__BB0_5:
	setp.lt.s32 	%p3, %r3, 1;
	@%p3 bra 	$L__BB0_39;
	cvt.s32.s16 	%r74, %r4;
	mul.lo.s32 	%r75, %r74, %r3;
	cvt.s64.s32 	%rd8, %r75;
	and.b32  	%r5, %r67, 7;
	setp.lt.u32 	%p4, %r3, 8;
	mov.b32 	%r101, 0;
	@%p4 bra 	$L__BB0_9;
	sub.s32 	%r101, %r3, %r5;
	sub.s32 	%r104, %r5, %r3;
	shl.b64 	%rd41, %rd6, 3;
	add.s64 	%rd42, %rd41, %rd1;
	add.s64 	%rd213, %rd42, 32;
	shl.b64 	%rd43, %rd8, 3;
	add.s64 	%rd44, %rd43, %rd1;
	add.s64 	%rd212, %rd44, 32;
$L__BB0_8:
	.pragma "nounroll";
	ld.global.f64 	%fd25, [%rd213+-32];
	mul.f64 	%fd26, %fd341, %fd25;
	ld.global.f64 	%fd27, [%rd212+-32];
	mul.f64 	%fd28, %fd342, %fd27;
	sub.f64 	%fd29, %fd26, %fd28;
	mul.f64 	%fd30, %fd342, %fd25;
	fma.rn.f64 	%fd31, %fd341, %fd27, %fd30;
	bar.sync 	0;
	st.global.f64 	[%rd213+-32], %fd29;
	st.global.f64 	[%rd212+-32], %fd31;
	ld.global.f64 	%fd32, [%rd213+-24];
	mul.f64 	%fd33, %fd341, %fd32;
	ld.global.f64 	%fd34, [%rd212+-24];
	mul.f64 	%fd35, %fd342, %fd34;
	sub.f64 	%fd36, %fd33, %fd35;
	mul.f64 	%fd37, %fd342, %fd32;
	fma.rn.f64 	%fd38, %fd341, %fd34, %fd37;
	bar.sync 	0;
	st.global.f64 	[%rd213+-24], %fd36;
	st.global.f64 	[%rd212+-24], %fd38;
	ld.global.f64 	%fd39, [%rd213+-16];
	mul.f64 	%fd40, %fd341, %fd39;
	ld.global.f64 	%fd41, [%rd212+-16];
	mul.f64 	%fd42, %fd342, %fd41;
	sub.f64 	%fd43, %fd40, %fd42;
	mul.f64 	%fd44, %fd342, %fd39;
	fma.rn.f64 	%fd45, %fd341, %fd41, %fd44;
	bar.sync 	0;
	st.global.f64 	[%rd213+-16], %fd43;
	st.global.f64 	[%rd212+-16], %fd45;
	ld.global.f64 	%fd46, [%rd213+-8];
	mul.f64 	%fd47, %fd341, %fd46;
	ld.global.f64 	%fd48, [%rd212+-8];
	mul.f64 	%fd49, %fd342, %fd48;
	sub.f64 	%fd50, %fd47, %fd49;
	mul.f64 	%fd51, %fd342, %fd46;
	fma.rn.f64 	%fd52, %fd341, %fd48, %fd51;
	bar.sync 	0;
	st.global.f64 	[%rd213+-8], %fd50;
	st.global.f64 	[%rd212+-8], %fd52;
	ld.global.f64 	%fd53, [%rd213];
	mul.f64 	%fd54, %fd341, %fd53;
	ld.global.f64 	%fd55, [%rd212];
	mul.f64 	%fd56, %fd342, %fd55;
	sub.f64 	%fd57, %fd54, %fd56;
	mul.f64 	%fd58, %fd342, %fd53;
	fma.rn.f64 	%fd59, %fd341, %fd55, %fd58;
	bar.sync 	0;
	st.global.f64 	[%rd213], %fd57;
	st.global.f64 	[%rd212], %fd59;
	ld.global.f64 	%fd60, [%rd213+8];
	mul.f64 	%fd61, %fd341, %fd60;
	ld.global.f64 	%fd62, [%rd212+8];
	mul.f64 	%fd63, %fd342, %fd62;
	sub.f64 	%fd64, %fd61, %fd63;
	mul.f64 	%fd65, %fd342, %fd60;
	fma.rn.f64 	%fd66, %fd341, %fd62, %fd65;
	bar.sync 	0;
	st.global.f64 	[%rd213+8], %fd64;
	st.global.f64 	[%rd212+8], %fd66;
	ld.global.f64 	%fd67, [%rd213+16];
	mul.f64 	%fd68, %fd341, %fd67;
	ld.global.f64 	%fd69, [%rd212+16];
	mul.f64 	%fd70, %fd342, %fd69;
	sub.f64 	%fd71, %fd68, %fd70;
	mul.f64 	%fd72, %fd342, %fd67;
	fma.rn.f64 	%fd73, %fd341, %fd69, %fd72;
	bar.sync 	0;
	st.global.f64 	[%rd213+16], %fd71;
	st.global.f64 	[%rd212+16], %fd73;
	ld.global.f64 	%fd74, [%rd213+24];
	mul.f64 	%fd75, %fd341, %fd74;
	ld.global.f64 	%fd76, [%rd212+24];
	mul.f64 	%fd77, %fd342, %fd76;
	sub.f64 	%fd78, %fd75, %fd77;
	mul.f64 	%fd79, %fd342, %fd74;
	fma.rn.f64 	%fd80, %fd341, %fd76, %fd79;
	bar.sync 	0;
	st.global.f64 	[%rd213+24], %fd78;
	st.global.f64 	[%rd212+24], %fd80;
	add.s32 	%r104, %r104, 8;
	add.s64 	%rd213, %rd213, 64;
	add.s64 	%rd212, %rd212, 64;
	setp.eq.s32 	%p5, %r104, 0;
	@%p5 bra 	$L__BB0_9;
	bra.uni 	$L__BB0_8;
$L__BB0_9:
	setp.eq.s32 	%p6, %r5, 0;
	@%p6 bra 	$L__BB0_17;
	and.b32  	%r9, %r67, 3;
	setp.lt.u32 	%p7, %r5, 4;
	@%p7 bra 	$L__BB0_12;
	cvt.u64.u32 	%rd45, %r101;
	add.s64 	%rd46, %rd45, %rd6;
	shl.b64 	%rd47, %rd46, 3;
	add.s64 	%rd48, %rd1, %rd47;
	ld.global.f64 	%fd81, [%rd48];
	mul.f64 	%fd82, %fd341, %fd81;
	add.s64 	%rd50, %rd45, %rd8;
	shl.b64 	%rd51, %rd50, 3;
	add.s64 	%rd52, %rd1, %rd51;
	ld.global.f64 	%fd83, [%rd52];
	mul.f64 	%fd84, %fd342, %fd83;
	sub.f64 	%fd85, %fd82, %fd84;
	mul.f64 	%fd86, %fd342, %fd81;
	fma.rn.f64 	%fd87, %fd341, %fd83, %fd86;
	bar.sync 	0;
	st.global.f64 	[%rd48], %fd85;
	st.global.f64 	[%rd52], %fd87;
	ld.global.f64 	%fd88, [%rd48+8];
	mul.f64 	%fd89, %fd341, %fd88;
	ld.global.f64 	%fd90, [%rd52+8];
	mul.f64 	%fd91, %fd342, %fd90;
	sub.f64 	%fd92, %fd89, %fd91;
	mul.f64 	%fd93, %fd342, %fd88;
	fma.rn.f64 	%fd94, %fd341, %fd90, %fd93;
	bar.sync 	0;
	st.global.f64 	[%rd48+8], %fd92;
	st.global.f64 	[%rd52+8], %fd94;
	ld.global.f64 	%fd95, [%rd48+16];
	mul.f64 	%fd96, %fd341, %fd95;
	ld.global.f64 	%fd97, [%rd52+16];
	mul.f64 	%fd98, %fd342, %fd97;
	sub.f64 	%fd99, %fd96, %fd98;
	mul.f64 	%fd100, %fd342, %fd95;
	fma.rn.f64 	%fd101, %fd341, %fd97, %fd100;
	bar.sync 	0;
	st.global.f64 	[%rd48+16], %fd99;
	st.global.f64 	[%rd52+16], %fd101;
	ld.global.f64 	%fd102, [%rd48+24];
	mul.f64 	%fd103, %fd341, %fd102;
	ld.global.f64 	%fd104, [%rd52+24];
	mul.f64 	%fd105, %fd342, %fd104;
	sub.f64 	%fd106, %fd103, %fd105;
	mul.f64 	%fd107, %fd342, %fd102;
	fma.rn.f64 	%fd108, %fd341, %fd104, %fd107;
	bar.sync 	0;
	st.global.f64 	[%rd48+24], %fd106;
	st.global.f64 	[%rd52+24], %fd108;
	add.s32 	%r101, %r101, 4;
$L__BB0_12:
	setp.eq.s32 	%p8, %r9, 0;
	@%p8 bra 	$L__BB0_17;
	setp.eq.s32 	%p9, %r9, 1;
	@%p9 bra 	$L__BB0_15;
	cvt.u64.u32 	%rd53, %r101;
	add.s64 	%rd54, %rd53, %rd6;
	shl.b64 	%rd55, %rd54, 3;
	add.s64 	%rd56, %rd1, %rd55;
	ld.global.f64 	%fd109, [%rd56];
	mul.f64 	%fd110, %fd341, %fd109;
	add.s64 	%rd57, %rd53, %rd8;
	shl.b64 	%rd58, %rd57, 3;
	add.s64 	%rd59, %rd1, %rd58;
	ld.global.f64 	%fd111, [%rd59];
	mul.f64 	%fd112, %fd342, %fd111;
	sub.f64 	%fd113, %fd110, %fd112;
	mul.f64 	%fd114, %fd342, %fd109;
	fma.rn.f64 	%fd115, %fd341, %fd111, %fd114;
	bar.sync 	0;
	st.global.f64 	[%rd56], %fd113;
	st.global.f64 	[%rd59], %fd115;
	ld.global.f64 	%fd116, [%rd56+8];
	mul.f64 	%fd117, %fd341, %fd116;
	ld.global.f64 	%fd118, [%rd59+8];
	mul.f64 	%fd119, %fd342, %fd118;
	sub.f64 	%fd120, %fd117, %fd119;
	mul.f64 	%fd121, %fd342, %fd116;
	fma.rn.f64 	%fd122, %fd341, %fd118, %fd121;
	bar.sync 	0;
	st.global.f64 	[%rd56+8], %fd120;
	st.global.f64 	[%rd59+8], %fd122;
	add.s32 	%r101, %r101, 2;
$L__BB0_15:
	and.b32  	%r80, %r67, 1;
	setp.eq.b32 	%p10, %r80, 1;
	not.pred 	%p11, %p10;
	@%p11 bra 	$L__BB0_17;
	cvt.u64.u32 	%rd60, %r101;
	add.s64 	%rd61, %rd60, %rd6;
	shl.b64 	%rd62, %rd61, 3;
	add.s64 	%rd63, %rd1, %rd62;
	ld.global.f64 	%fd123, [%rd63];
	mul.f64 	%fd124, %fd341, %fd123;
	add.s64 	%rd64, %rd60, %rd8;
	shl.b64 	%rd65, %rd64, 3;
	add.s64 	%rd66, %rd1, %rd65;
	ld.global.f64 	%fd125, [%rd66];
	mul.f64 	%fd126, %fd342, %fd125;
	sub.f64 	%fd127, %fd124, %fd126;
	mul.f64 	%fd128, %fd342, %fd123;
	fma.rn.f64 	%fd129, %fd341, %fd125, %fd128;
	bar.sync 	0;
	st.global.f64 	[%rd63], %fd127;
	st.global.f64 	[%rd66], %fd129;
$L__BB0_17:
	setp.lt.u32 	%p12, %r3, 8;
	mov.b32 	%r106, 0;
	@%p12 bra 	$L__BB0_20;
	sub.s32 	%r116, %r5, %r3;
	shl.b32 	%r114, %r3, 1;
	mul.lo.s32 	%r113, %r3, 3;
	shl.b32 	%r112, %r3, 2;
	mul.lo.s32 	%r111, %r3, 5;
	mul.lo.s32 	%r110, %r3, 6;
	mul.lo.s32 	%r109, %r3, 7;
	mov.b32 	%r108, 0;
	cvt.u64.u32 	%rd68, %r2;
	cvt.s64.s16 	%rd69, %rd68;
	mov.u32 	%r115, %r3;
$L__BB0_19:
	.pragma "nounroll";
	sub.s32 	%r106, %r3, %r5;
	cvt.u64.u32 	%rd67, %r108;
	add.s64 	%rd70, %rd67, %rd69;
	shl.b64 	%rd71, %rd70, 3;
	add.s64 	%rd72, %rd1, %rd71;
	ld.global.f64 	%fd130, [%rd72];
	mul.f64 	%fd131, %fd341, %fd130;
	add.s64 	%rd73, %rd7, %rd67;
	shl.b64 	%rd74, %rd73, 3;
	add.s64 	%rd75, %rd1, %rd74;
	ld.global.f64 	%fd132, [%rd75];
	mul.f64 	%fd133, %fd342, %fd132;
	sub.f64 	%fd134, %fd131, %fd133;
	mul.f64 	%fd135, %fd342, %fd130;
	fma.rn.f64 	%fd136, %fd341, %fd132, %fd135;
	bar.sync 	0;
	st.global.f64 	[%rd72], %fd134;
	st.global.f64 	[%rd75], %fd136;
	cvt.u64.u32 	%rd76, %r115;
	add.s64 	%rd77, %rd76, %rd69;
	shl.b64 	%rd78, %rd77, 3;
	add.s64 	%rd79, %rd1, %rd78;
	ld.global.f64 	%fd137, [%rd79];
	mul.f64 	%fd138, %fd341, %fd137;
	add.s64 	%rd80, %rd7, %rd76;
	shl.b64 	%rd81, %rd80, 3;
	add.s64 	%rd82, %rd1, %rd81;
	ld.global.f64 	%fd139, [%rd82];
	mul.f64 	%fd140, %fd342, %fd139;
	sub.f64 	%fd141, %fd138, %fd140;
	mul.f64 	%fd142, %fd342, %fd137;
	fma.rn.f64 	%fd143, %fd341, %fd139, %fd142;
	bar.sync 	0;
	st.global.f64 	[%rd79], %fd141;
	st.global.f64 	[%rd82], %fd143;
	cvt.u64.u32 	%rd83, %r114;
	add.s64 	%rd84, %rd83, %rd69;
	shl.b64 	%rd85, %rd84, 3;
	add.s64 	%rd86, %rd1, %rd85;
	ld.global.f64 	%fd144, [%rd86];
	mul.f64 	%fd145, %fd341, %fd144;
	add.s64 	%rd87, %rd7, %rd83;
	shl.b64 	%rd88, %rd87, 3;
	add.s64 	%rd89, %rd1, %rd88;
	ld.global.f64 	%fd146, [%rd89];
	mul.f64 	%fd147, %fd342, %fd146;
	sub.f64 	%fd148, %fd145, %fd147;
	mul.f64 	%fd149, %fd342, %fd144;
	fma.rn.f64 	%fd150, %fd341, %fd146, %fd149;
	bar.sync 	0;
	st.global.f64 	[%rd86], %fd148;
	st.global.f64 	[%rd89], %fd150;
	cvt.u64.u32 	%rd90, %r113;
	add.s64 	%rd91, %rd90, %rd69;
	shl.b64 	%rd92, %rd91, 3;
	add.s64 	%rd93, %rd1, %rd92;
	ld.global.f64 	%fd151, [%rd93];
	mul.f64 	%fd152, %fd341, %fd151;
	add.s64 	%rd94, %rd7, %rd90;
	shl.b64 	%rd95, %rd94, 3;
	add.s64 	%rd96, %rd1, %rd95;
	ld.global.f64 	%fd153, [%rd96];
	mul.f64 	%fd154, %fd342, %fd153;
	sub.f64 	%fd155, %fd152, %fd154;
	mul.f64 	%fd156, %fd342, %fd151;
	fma.rn.f64 	%fd157, %fd341, %fd153, %fd156;
	bar.sync 	0;
	st.global.f64 	[%rd93], %fd155;
	st.global.f64 	[%rd96], %fd157;
	cvt.u64.u32 	%rd97, %r112;
	add.s64 	%rd98, %rd97, %rd69;
	shl.b64 	%rd99, %rd98, 3;
	add.s64 	%rd100, %rd1, %rd99;
	ld.global.f64 	%fd158, [%rd100];
	mul.f64 	%fd159, %fd341, %fd158;
	add.s64 	%rd101, %rd7, %rd97;
	shl.b64 	%rd102, %rd101, 3;
	add.s64 	%rd103, %rd1, %rd102;
	ld.global.f64 	%fd160, [%rd103];
	mul.f64 	%fd161, %fd342, %fd160;
	sub.f64 	%fd162, %fd159, %fd161;
	mul.f64 	%fd163, %fd342, %fd158;
	fma.rn.f64 	%fd164, %fd341, %fd160, %fd163;
	bar.sync 	0;
	st.global.f64 	[%rd100], %fd162;
	st.global.f64 	[%rd103], %fd164;
	cvt.u64.u32 	%rd104, %r111;
	add.s64 	%rd105, %rd104, %rd69;
	shl.b64 	%rd106, %rd105, 3;
	add.s64 	%rd107, %rd1, %rd106;
	ld.global.f64 	%fd165, [%rd107];
	mul.f64 	%fd166, %fd341, %fd165;
	add.s64 	%rd108, %rd7, %rd104;
	shl.b64 	%rd109, %rd108, 3;
	add.s64 	%rd110, %rd1, %rd109;
	ld.global.f64 	%fd167, [%rd110];
	mul.f64 	%fd168, %fd342, %fd167;
	sub.f64 	%fd169, %fd166, %fd168;
	mul.f64 	%fd170, %fd342, %fd165;
	fma.rn.f64 	%fd171, %fd341, %fd167, %fd170;
	bar.sync 	0;
	st.global.f64 	[%rd107], %fd169;
	st.global.f64 	[%rd110], %fd171;
	cvt.u64.u32 	%rd111, %r110;
	add.s64 	%rd112, %rd111, %rd69;
	shl.b64 	%rd113, %rd112, 3;
	add.s64 	%rd114, %rd1, %rd113;
	ld.global.f64 	%fd172, [%rd114];
	mul.f64 	%fd173, %fd341, %fd172;
	add.s64 	%rd115, %rd7, %rd111;
	shl.b64 	%rd116, %rd115, 3;
	add.s64 	%rd117, %rd1, %rd116;
	ld.global.f64 	%fd174, [%rd117];
	mul.f64 	%fd175, %fd342, %fd174;
	sub.f64 	%fd176, %fd173, %fd175;
	mul.f64 	%fd177, %fd342, %fd172;
	fma.rn.f64 	%fd178, %fd341, %fd174, %fd177;
	bar.sync 	0;
	st.global.f64 	[%rd114], %fd176;
	st.global.f64 	[%rd117], %fd178;
	cvt.u64.u32 	%rd118, %r109;
	add.s64 	%rd119, %rd118, %rd69;
	shl.b64 	%rd120, %rd119, 3;
	add.s64 	%rd121, %rd1, %rd120;
	ld.global.f64 	%fd179, [%rd121];
	mul.f64 	%fd180, %fd341, %fd179;
	add.s64 	%rd122, %rd7, %rd118;
	shl.b64 	%rd123, %rd122, 3;
	add.s64 	%rd124, %rd1, %rd123;
	ld.global.f64 	%fd181, [%rd124];
	mul.f64 	%fd182, %fd342, %fd181;
	sub.f64 	%fd183, %fd180, %fd182;
	mul.f64 	%fd184, %fd342, %fd179;
	fma.rn.f64 	%fd185, %fd341, %fd181, %fd184;
	bar.sync 	0;
	st.global.f64 	[%rd121], %fd183;
	st.global.f64 	[%rd124], %fd185;
	add.s32 	%r116, %r116, 8;
	shl.b32 	%r83, %r3, 3;
	add.s32 	%r115, %r115, %r83;
	add.s32 	%r114, %r114, %r83;
	add.s32 	%r113, %r113, %r83;
	add.s32 	%r112, %r112, %r83;
	add.s32 	%r111, %r111, %r83;
	add.s32 	%r110, %r110, %r83;
	add.s32 	%r109, %r109, %r83;
	add.s32 	%r108, %r108, %r83;
	setp.eq.s32 	%p13, %r116, 0;
	@%p13 bra 	$L__BB0_20;
	bra.uni 	$L__BB0_19;
$L__BB0_20:
	setp.eq.s32 	%p14, %r5, 0;
	@%p14 bra 	$L__BB0_28;
	and.b32  	%r24, %r67, 3;
	setp.lt.u32 	%p15, %r5, 4;
	@%p15 bra 	$L__BB0_23;
	mul.lo.s32 	%r84, %r106, %r3;
	cvt.u64.u32 	%rd125, %r84;
	cvt.u64.u32 	%rd126, %r2;
	cvt.s64.s16 	%rd127, %rd126;
	add.s64 	%rd128, %rd125, %rd127;
	shl.b64 	%rd129, %rd128, 3;
	add.s64 	%rd130, %rd1, %rd129;
	ld.global.f64 	%fd186, [%rd130];
	mul.f64 	%fd187, %fd341, %fd186;
	add.s64 	%rd131, %rd7, %rd125;
	shl.b64 	%rd132, %rd131, 3;
	add.s64 	%rd133, %rd1, %rd132;
	ld.global.f64 	%fd188, [%rd133];
	mul.f64 	%fd189, %fd342, %fd188;
	sub.f64 	%fd190, %fd187, %fd189;
	mul.f64 	%fd191, %fd342, %fd186;
	fma.rn.f64 	%fd192, %fd341, %fd188, %fd191;
	bar.sync 	0;
	st.global.f64 	[%rd130], %fd190;
	st.global.f64 	[%rd133], %fd192;
	add.s32 	%r85, %r84, %r3;
	cvt.u64.u32 	%rd134, %r85;
	add.s64 	%rd135, %rd134, %rd127;
	shl.b64 	%rd136, %rd135, 3;
	add.s64 	%rd137, %rd1, %rd136;
	ld.global.f64 	%fd193, [%rd137];
	mul.f64 	%fd194, %fd341, %fd193;
	add.s64 	%rd138, %rd7, %rd134;
	shl.b64 	%rd139, %rd138, 3;
	add.s64 	%rd140, %rd1, %rd139;
	ld.global.f64 	%fd195, [%rd140];
	mul.f64 	%fd196, %fd342, %fd195;
	sub.f64 	%fd197, %fd194, %fd196;
	mul.f64 	%fd198, %fd342, %fd193;
	fma.rn.f64 	%fd199, %fd341, %fd195, %fd198;
	bar.sync 	0;
	st.global.f64 	[%rd137], %fd197;
	st.global.f64 	[%rd140], %fd199;
	add.s32 	%r86, %r85, %r3;
	cvt.u64.u32 	%rd141, %r86;
	add.s64 	%rd142, %rd141, %rd127;
	shl.b64 	%rd143, %rd142, 3;
	add.s64 	%rd144, %rd1, %rd143;
	ld.global.f64 	%fd200, [%rd144];
	mul.f64 	%fd201, %fd341, %fd200;
	add.s64 	%rd145, %rd7, %rd141;
	shl.b64 	%rd146, %rd145, 3;
	add.s64 	%rd147, %rd1, %rd146;
	ld.global.f64 	%fd202, [%rd147];
	mul.f64 	%fd203, %fd342, %fd202;
	sub.f64 	%fd204, %fd201, %fd203;
	mul.f64 	%fd205, %fd342, %fd200;
	fma.rn.f64 	%fd206, %fd341, %fd202, %fd205;
	bar.sync 	0;
	st.global.f64 	[%rd144], %fd204;
	st.global.f64 	[%rd147], %fd206;
	add.s32 	%r87, %r86, %r3;
	cvt.u64.u32 	%rd148, %r87;
	add.s64 	%rd149, %rd148, %rd127;
	shl.b64 	%rd150, %rd149, 3;
	add.s64 	%rd151, %rd1, %rd150;
	ld.global.f64 	%fd207, [%rd151];
	mul.f64 	%fd208, %fd341, %fd207;
	add.s64 	%rd152, %rd7, %rd148;
	shl.b64 	%rd153, %rd152, 3;
	add.s64 	%rd154, %rd1, %rd153;
	ld.global.f64 	%fd209, [%rd154];
	mul.f64 	%fd210, %fd342, %fd209;
	sub.f64 	%fd211, %fd208, %fd210;
	mul.f64 	%fd212, %fd342, %fd207;
	fma.rn.f64 	%fd213, %fd341, %fd209, %fd212;
	bar.sync 	0;
	st.global.f64 	[%rd151], %fd211;
	st.global.f64 	[%rd154], %fd213;
	add.s32 	%r106, %r106, 4;
$L__BB0_23:
	setp.eq.s32 	%p16, %r24, 0;
	@%p16 bra 	$L__BB0_28;
	setp.eq.s32 	%p17, %r24, 1;
	@%p17 bra 	$L__BB0_26;
	mul.lo.s32 	%r88, %r106, %r3;
	cvt.u64.u32 	%rd155, %r88;
	cvt.u64.u32 	%rd156, %r2;
	cvt.s64.s16 	%rd157, %rd156;
	add.s64 	%rd158, %rd155, %rd157;
	shl.b64 	%rd159, %rd158, 3;
	add.s64 	%rd160, %rd1, %rd159;
	ld.global.f64 	%fd214, [%rd160];
	mul.f64 	%fd215, %fd341, %fd214;
	add.s64 	%rd161, %rd7, %rd155;
	shl.b64 	%rd162, %rd161, 3;
	add.s64 	%rd163, %rd1, %rd162;
	ld.global.f64 	%fd216, [%rd163];
	mul.f64 	%fd217, %fd342, %fd216;
	sub.f64 	%fd218, %fd215, %fd217;
	mul.f64 	%fd219, %fd342, %fd214;
	fma.rn.f64 	%fd220, %fd341, %fd216, %fd219;
	bar.sync 	0;
	st.global.f64 	[%rd160], %fd218;
	st.global.f64 	[%rd163], %fd220;
	add.s32 	%r89, %r88, %r3;
	cvt.u64.u32 	%rd164, %r89;
	add.s64 	%rd165, %rd164, %rd157;
	shl.b64 	%rd166, %rd165, 3;
	add.s64 	%rd167, %rd1, %rd166;
	ld.global.f64 	%fd221, [%rd167];
	mul.f64 	%fd222, %fd341, %fd221;
	add.s64 	%rd168, %rd7, %rd164;
	shl.b64 	%rd169, %rd168, 3;
	add.s64 	%rd170, %rd1, %rd169;
	ld.global.f64 	%fd223, [%rd170];
	mul.f64 	%fd224, %fd342, %fd223;
	sub.f64 	%fd225, %fd222, %fd224;
	mul.f64 	%fd226, %fd342, %fd221;
	fma.rn.f64 	%fd227, %fd341, %fd223, %fd226;
	bar.sync 	0;
	st.global.f64 	[%rd167], %fd225;
	st.global.f64 	[%rd170], %fd227;
	add.s32 	%r106, %r106, 2;
$L__BB0_26:
	and.b32  	%r90, %r67, 1;
	setp.eq.b32 	%p18, %r90, 1;
	not.pred 	%p19, %p18;
	@%p19 bra 	$L__BB0_28;
	mul.lo.s32 	%r91, %r106, %r3;
	cvt.u64.u32 	%rd171, %r91;
	cvt.u64.u32 	%rd172, %r2;
	cvt.s64.s16 	%rd173, %rd172;
	add.s64 	%rd174, %rd171, %rd173;
	shl.b64 	%rd175, %rd174, 3;
	add.s64 	%rd176, %rd1, %rd175;
	ld.global.f64 	%fd228, [%rd176];
	mul.f64 	%fd229, %fd341, %fd228;
	add.s64 	%rd177, %rd7, %rd171;
	shl.b64 	%rd178, %rd177, 3;
	add.s64 	%rd179, %rd1, %rd178;
	ld.global.f64 	%fd230, [%rd179];
	mul.f64 	%fd231, %fd342, %fd230;
	sub.f64 	%fd232, %fd229, %fd231;
	mul.f64 	%fd233, %fd342, %fd228;
	fma.rn.f64 	%fd234, %fd341, %fd230, %fd233;
	bar.sync 	0;
	st.global.f64 	[%rd176], %fd232;
	st.global.f64 	[%rd179], %fd234;
$L__BB0_28:
	ld.param.u64 	%rd211, [_Z6jacobiPdS_PiiS0_i_param_1];
	cvt.s32.s16 	%r93, %r4;
	mul.lo.s32 	%r94, %r93, %r3;
	cvt.s64.s32 	%rd16, %r94;
	cvta.to.global.u64 	%rd17, %rd211;
	add.s32 	%r95, %r3, -1;
	setp.lt.u32 	%p20, %r95, 7;
	mov.b32 	%r118, 0;
	@%p20 bra 	$L__BB0_31;
	sub.s32 	%r118, %r3, %r5;
	sub.s32 	%r117, %r5, %r3;
	shl.b64 	%rd180, %rd6, 3;
	add.s64 	%rd181, %rd180, %rd17;
	add.s64 	%rd215, %rd181, 32;
	shl.b64 	%rd182, %rd16, 3;
	add.s64 	%rd183, %rd182, %rd17;
	add.s64 	%rd214, %rd183, 32;
$L__BB0_30:
	.pragma "nounroll";
	ld.global.f64 	%fd235, [%rd215+-32];
	mul.f64 	%fd236, %fd341, %fd235;
	ld.global.f64 	%fd237, [%rd214+-32];
	mul.f64 	%fd238, %fd342, %fd237;
	sub.f64 	%fd239, %fd236, %fd238;
	mul.f64 	%fd240, %fd342, %fd235;
	fma.rn.f64 	%fd241, %fd341, %fd237, %fd240;
	bar.sync 	0;
	st.global.f64 	[%rd215+-32], %fd239;
	st.global.f64 	[%rd214+-32], %fd241;
	ld.global.f64 	%fd242, [%rd215+-24];
	mul.f64 	%fd243, %fd341, %fd242;
	ld.global.f64 	%fd244, [%rd214+-24];
	mul.f64 	%fd245, %fd342, %fd244;
	sub.f64 	%fd246, %fd243, %fd245;
	mul.f64 	%fd247, %fd342, %fd242;
	fma.rn.f64 	%fd248, %fd341, %fd244, %fd247;
	bar.sync 	0;
	st.global.f64 	[%rd215+-24], %fd246;
	st.global.f64 	[%rd214+-24], %fd248;
	ld.global.f64 	%fd249, [%rd215+-16];
	mul.f64 	%fd250, %fd341, %fd249;
	ld.global.f64 	%fd251, [%rd214+-16];
	mul.f64 	%fd252, %fd342, %fd251;
	sub.f64 	%fd253, %fd250, %fd252;
	mul.f64 	%fd254, %fd342, %fd249;
	fma.rn.f64 	%fd255, %fd341, %fd251, %fd254;
	bar.sync 	0;
	st.global.f64 	[%rd215+-16], %fd253;
	st.global.f64 	[%rd214+-16], %fd255;
	ld.global.f64 	%fd256, [%rd215+-8];
	mul.f64 	%fd257, %fd341, %fd256;
	ld.global.f64 	%fd258, [%rd214+-8];
	mul.f64 	%fd259, %fd342, %fd258;
	sub.f64 	%fd260, %fd257, %fd259;
	mul.f64 	%fd261, %fd342, %fd256;
	fma.rn.f64 	%fd262, %fd341, %fd258, %fd261;
	bar.sync 	0;
	st.global.f64 	[%rd215+-8], %fd260;
	st.global.f64 	[%rd214+-8], %fd262;
	ld.global.f64 	%fd263, [%rd215];
	mul.f64 	%fd264, %fd341, %fd263;
	ld.global.f64 	%fd265, [%rd214];
	mul.f64 	%fd266, %fd342, %fd265;
	sub.f64 	%fd267, %fd264, %fd266;
	mul.f64 	%fd268, %fd342, %fd263;
	fma.rn.f64 	%fd269, %fd341, %fd265, %fd268;
	bar.sync 	0;
	st.global.f64 	[%rd215], %fd267;
	st.global.f64 	[%rd214], %fd269;
	ld.global.f64 	%fd270, [%rd215+8];
	mul.f64 	%fd271, %fd341, %fd270;
	ld.global.f64 	%fd272, [%rd214+8];
	mul.f64 	%fd273, %fd342, %fd272;
	sub.f64 	%fd274, %fd271, %fd273;
	mul.f64 	%fd275, %fd342, %fd270;
	fma.rn.f64 	%fd276, %fd341, %fd272, %fd275;
	bar.sync 	0;
	st.global.f64 	[%rd215+8], %fd274;
	st.global.f64 	[%rd214+8], %fd276;
	ld.global.f64 	%fd277, [%rd215+16];
	mul.f64 	%fd278, %fd341, %fd277;
	ld.global.f64 	%fd279, [%rd214+16];
	mul.f64 	%fd280, %fd342, %fd279;
	sub.f64 	%fd281, %fd278, %fd280;
	mul.f64 	%fd282, %fd342, %fd277;
	fma.rn.f64 	%fd283, %fd341, %fd279, %fd282;
	bar.sync 	0;
	st.global.f64 	[%rd215+16], %fd281;
	st.global.f64 	[%rd214+16], %fd283;
	ld.global.f64 	%fd284, [%rd215+24];
	mul.f64 	%fd285, %fd341, %fd284;
	ld.global.f64 	%fd286, [%rd214+24];
	mul.f64 	%fd287, %fd342, %fd286;
	sub.f64 	%fd288, %fd285, %fd287;
	mul.f64 	%fd289, %fd342, %fd284;
	fma.rn.f64 	%fd290, %fd341, %fd286, %fd289;
	bar.sync 	0;
	st.global.f64 	[%rd215+24], %fd288;
	st.global.f64 	[%rd214+24], %fd290;
	add.s32 	%r117, %r117, 8;
	add.s64 	%rd215, %rd215, 64;
	add.s64 	%rd214, %rd214, 64;
	setp.ne.s32 	%p21, %r117, 0;
	@%p21 bra 	$L__BB0_30;
$L__BB0_31:
	setp.eq.s32 	%p22, %r5, 0;
	@%p22 bra 	$L__BB0_39;
	and.b32  	%r53, %r67, 3;
	setp.lt.u32 	%p23, %r5, 4;
	@%p23 bra 	$L__BB0_34;
	cvt.u64.u32 	%rd184, %r118;
	add.s64 	%rd185, %rd184, %rd6;
	shl.b64 	%rd186, %rd185, 3;
	add.s64 	%rd187, %rd17, %rd186;
	ld.global.f64 	%fd291, [%rd187];
	mul.f64 	%fd292, %fd341, %fd291;
	add.s64 	%rd188, %rd184, %rd16;
	shl.b64 	%rd189, %rd188, 3;
	add.s64 	%rd190, %rd17, %rd189;
	ld.global.f64 	%fd293, [%rd190];
	mul.f64 	%fd294, %fd342, %fd293;
	sub.f64 	%fd295, %fd292, %fd294;
	mul.f64 	%fd296, %fd342, %fd291;
	fma.rn.f64 	%fd297, %fd341, %fd293, %fd296;
	bar.sync 	0;
	st.global.f64 	[%rd187], %fd295;
	st.global.f64 	[%rd190], %fd297;
	ld.global.f64 	%fd298, [%rd187+8];
	mul.f64 	%fd299, %fd341, %fd298;
	ld.global.f64 	%fd300, [%rd190+8];
	mul.f64 	%fd301, %fd342, %fd300;
	sub.f64 	%fd302, %fd299, %fd301;
	mul.f64 	%fd303, %fd342, %fd298;
	fma.rn.f64 	%fd304, %fd341, %fd300, %fd303;
	bar.sync 	0;
	st.global.f64 	[%rd187+8], %fd302;
	st.global.f64 	[%rd190+8], %fd304;
	ld.global.f64 	%fd305, [%rd187+16];
	mul.f64 	%fd306, %fd341, %fd305;
	ld.global.f64 	%fd307, [%rd190+16];
	mul.f64 	%fd308, %fd342, %fd307;
	sub.f64 	%fd309, %fd306, %fd308;
	mul.f64 	%fd310, %fd342, %fd305;
	fma.rn.f64 	%fd311, %fd341, %fd307, %fd310;
	bar.sync 	0;
	st.global.f64 	[%rd187+16], %fd309;
	st.global.f64 	[%rd190+16], %fd311;
	ld.global.f64 	%fd312, [%rd187+24];
	mul.f64 	%fd313, %fd341, %fd312;
	ld.global.f64 	%fd314, [%rd190+24];
	mul.f64 	%fd315, %fd342, %fd314;
	sub.f64 	%fd316, %fd313, %fd315;
	mul.f64 	%fd317, %fd342, %fd312;
	fma.rn.f64 	%fd318, %fd341, %fd314, %fd317;
	bar.sync 	0;
	st.global.f64 	[%rd187+24], %fd316;
	st.global.f64 	[%rd190+24], %fd318;
	add.s32 	%r118, %r118, 4;
$L__BB0_34:
	setp.eq.s32 	%p24, %r53, 0;
	@%p24 bra 	$L__BB0_39;
	setp.eq.s32 	%p25, %r53, 1;
	@%p25 bra 	$L__BB0_37;
	cvt.u64.u32 	%rd191, %r118;
	add.s64 	%rd192, %rd191, %rd6;
	shl.b64 	%rd193, %rd192, 3;
	add.s64 	%rd194, %rd17, %rd193;
	ld.global.f64 	%fd319, [%rd194];
	mul.f64 	%fd320, %fd341, %fd319;
	add.s64 	%rd195, %rd191, %rd16;
	shl.b64 	%rd196, %rd195, 3;
	add.s64 	%rd197, %rd17, %rd196;
	ld.global.f64 	%fd321, [%rd197];
	mul.f64 	%fd322, %fd342, %fd321;
	sub.f64 	%fd323, %fd320, %fd322;
	mul.f64 	%fd324, %fd342, %fd319;
	fma.rn.f64 	%fd325, %fd341, %fd321, %fd324;
	bar.sync 	0;
	st.global.f64 	[%rd194], %fd323;
	st.global.f64 	[%rd197], %fd325;
	ld.global.f64 	%fd326, [%rd194+8];
	mul.f64 	%fd327, %fd341, %fd326;
	ld.global.f64 	%fd328, [%rd197+8];
	mul.f64 	%fd329, %fd342, %fd328;
	sub.f64 	%fd330, %fd327, %fd329;
	mul.f64 	%fd331, %fd342, %fd326;
	fma.rn.f64 	%fd332, %fd341, %fd328, %fd331;
	bar.sync 	0;
	st.global.f64 	[%rd194+8], %fd330;
	st.global.f64 	[%rd197+8], %fd332;
	add.s32 	%r118, %r118, 2;
$L__BB0_37:
	and.b32  	%r96, %r67, 1;
	setp.eq.b32 	%p26, %r96, 1;
	not.pred 	%p27, %p26;
	@%p27 bra 	$L__BB0_39;
	cvt.u64.u32 	%rd198, %r118;
	add.s64 	%rd199, %rd198, %rd6;
	shl.b64 	%rd200, %rd199, 3;
	add.s64 	%rd201, %rd17, %rd200;
	ld.global.f64 	%fd333, [%rd201];
	mul.f64 	%fd334, %fd341, %fd333;
	add.s64 	%rd202, %rd198, %rd16;
	shl.b64 	%rd203, %rd202, 3;
	add.s64 	%rd204, %rd17, %rd203;
	ld.global.f64 	%fd335, [%rd204];
	mul.f64 	%fd336, %fd342, %fd335;
	sub.f64 	%fd337, %fd334, %fd336;
	mul.f64 	%fd338, %fd342, %fd333;
	fma.rn.f64 	%fd339, %fd341, %fd335, %fd338;
	bar.sync 	0;
	st.global.f64 	[%rd201], %fd337;
	st.global.f64 	[%rd204], %fd339;
$L__BB0_39:
	setp.eq.s32 	%p28, %r1, 1;
	@%p28 bra 	$L__BB0_42;
	setp.ne.s32 	%p29, %r1, 0;
	@%p29 bra 	$L__BB0_43;
	shl.b64 	%rd207, %rd4, 2;
	add.s64 	%rd208, %rd2, %rd207;
	ld.global.u32 	%r122, [%rd208+4];
	mov.b32 	%r121, 0;
	bra.uni 	$L__BB0_46;
$L__BB0_42:
	shl.b64 	%rd205, %rd4, 2;
	add.s64 	%rd206, %rd2, %rd205;
	ld.global.u32 	%r121, [%rd206];
	ld.global.u32 	%r122, [%rd206+8];
	bra.uni 	$L__BB0_46;
$L__BB0_43:
	add.s16 	%rs6, %rs2, -1;
	cvt.s32.s16 	%r98, %rs6;
	setp.ne.s32 	%p30, %r1, %r98;
	@%p30 bra 	$L__BB0_45;
	ld.global.u32 	%r121, [%rd3+-4];
	shl.b64 	%rd209, %rd4, 2;
	add.s64 	%rd210, %rd2, %rd209;
	ld.global.u32 	%r122, [%rd210+-4];
	bra.uni 	$L__BB0_46;
$L__BB0_45:
	ld.global.u32 	%r121, [%rd3+-4];
	ld.global.u32 	%r122, [%rd5+4];
$L__BB0_46:
	bar.sync 	0;
	cvt.s32.s16 	%r99, %r121;
	st.global.u32 	[%rd3], %r99;
	cvt.s32.s16 	%r100, %r122;
	st.global.u32 	[%rd5], %r100;
	ret;

}
	// .globl	_ZN3cub18CUB_300001_SM_10006detail11EmptyKernelIvEEvv
.visible .entry _ZN3cub18CUB_300001_SM_10006detail11EmptyKernelIvEEvv()
{


	ret;

}


// ===== COMPILED SASS (sm_100) =====

	.target	sm_100

	.elftype	@"ET_EXEC"


//--------------------- .note.nv.tkinfo           --------------------------
	.section	.note.nv.tkinfo,"",@"SHT_NOTE"
	.sectionflags	@"SHF_NOTE_NV_TKINFO"
	.tkinfo
        /*0018*/ 	.word	0x00000002
        /*0030*/ 	.string	""
        /*0030*/ 	.string	"ptxas"
        /*0030*/ 	.string	"Cuda compilation tools, release 13.0, V13.0.88"
        /*0030*/ 	.string	"Build cuda_13.0.r13.0/compiler.36424714_0"
        /*0030*/ 	.string	"-arch sm_100 -m 64 "



//--------------------- .note.nv.cuinfo           --------------------------
	.section	.note.nv.cuinfo,"",@"SHT_NOTE"
	.sectionflags	@"SHF_NOTE_NV_CUINFO"
        /*0018*/ 	.short	0x0002
        /*001a*/ 	.short	0x0064
        /*001c*/ 	.short	0x0082
	.zero		2


//--------------------- .nv.info                  --------------------------
	.section	.nv.info,"",@"SHT_CUDA_INFO"
	.align	4


	//----- nvinfo : EIATTR_REGCOUNT
	.align		4
        /*0000*/ 	.byte	0x04, 0x2f
        /*0002*/ 	.short	(.L_44 - .L_43)
	.align		4
.L_43:
        /*0004*/ 	.word	index@(_Z6jacobiPdS_PiiS0_i)
        /*0008*/ 	.word	0x00000020


	//----- nvinfo : EIATTR_FRAME_SIZE
	.align		4
.L_44:
        /*000c*/ 	.byte	0x04, 0x11
        /*000e*/ 	.short	(.L_46 - .L_45)
	.align		4
.L_45:
        /*0010*/ 	.word	index@($__internal_2_$__cuda_sm20_dsqrt_rn_f64_mediumpath_v1)
        /*0014*/ 	.word	0x00000000


	//----- nvinfo : EIATTR_FRAME_SIZE
	.align		4
.L_46:
        /*0018*/ 	.byte	0x04, 0x11
        /*001a*/ 	.short	(.L_48 - .L_47)
	.align		4
.L_47:
        /*001c*/ 	.word	index@($__internal_1_$__cuda_sm20_div_rn_f64_full)
        /*0020*/ 	.word	0x00000000


	//----- nvinfo : EIATTR_FRAME_SIZE
	.align		4
.L_48:
        /*0024*/ 	.byte	0x04, 0x11
        /*0026*/ 	.short	(.L_50 - .L_49)
	.align		4
.L_49:
        /*0028*/ 	.word	index@($__internal_0_$__cuda_sm20_dblrcp_rn_slowpath_v3)
        /*002c*/ 	.word	0x00000000


	//----- nvinfo : EIATTR_FRAME_SIZE
	.align		4
.L_50:
        /*0030*/ 	.byte	0x04, 0x11
        /*0032*/ 	.short	(.L_52 - .L_51)
	.align		4
.L_51:
        /*0034*/ 	.word	index@(_Z6jacobiPdS_PiiS0_i)
        /*0038*/ 	.word	0x00000000


	//----- nvinfo : EIATTR_REGCOUNT
	.align		4
.L_52:
        /*003c*/ 	.byte	0x04, 0x2f
        /*003e*/ 	.short	(.L_54 - .L_53)
	.align		4
.L_53:
        /*0040*/ 	.word	index@(_ZN3cub18CUB_300001_SM_10006detail11EmptyKernelIvEEvv)
        /*0044*/ 	.word	0x00000004


	//----- nvinfo : EIATTR_FRAME_SIZE
	.align		4
.L_54:
        /*0048*/ 	.byte	0x04, 0x11
        /*004a*/ 	.short	(.L_56 - .L_55)
	.align		4
.L_55:
        /*004c*/ 	.word	index@(_ZN3cub18CUB_300001_SM_10006detail11EmptyKernelIvEEvv)
        /*0050*/ 	.word	0x00000000


	//----- nvinfo : EIATTR_MIN_STACK_SIZE
	.align		4
.L_56:
        /*0054*/ 	.byte	0x04, 0x12
        /*0056*/ 	.short	(.L_58 - .L_57)
	.align		4
.L_57:
        /*0058*/ 	.word	index@(_ZN3cub18CUB_300001_SM_10006detail11EmptyKernelIvEEvv)
        /*005c*/ 	.word	0x00000000


	//----- nvinfo : EIATTR_MIN_STACK_SIZE
	.align		4
.L_58:
        /*0060*/ 	.byte	0x04, 0x12
        /*0062*/ 	.short	(.L_60 - .L_59)
	.align		4
.L_59:
        /*0064*/ 	.word	index@(_Z6jacobiPdS_PiiS0_i)
        /*0068*/ 	.word	0x00000000
.L_60:


//--------------------- .nv.compat                --------------------------
	.section	.nv.compat,"",@"SHT_CUDA_COMPAT_INFO"
	.align	4
        /*0000*/ 	.byte	0x02, 0x09, 0x00, 0x00, 0x02, 0x02, 0x01, 0x00, 0x02, 0x05, 0x05, 0x00, 0x03, 0x07, 0x01, 0x01
        /*0010*/ 	.byte	0x02, 0x03, 0x00, 0x00, 0x02, 0x06, 0x01, 0x00, 0x04, 0x0b, 0x08, 0x00, 0x01, 0x00, 0x00, 0x00
        /*0020*/ 	.byte	0x00, 0x00, 0x00, 0x00


//--------------------- .nv.info._ZN3cub18CUB_300001_SM_10006detail11EmptyKernelIvEEvv --------------------------
	.section	.nv.info._ZN3cub18CUB_300001_SM_10006detail11EmptyKernelIvEEvv,"",@"SHT_CUDA_INFO"
	.sectionflags	@""
	.align	4


	//----- nvinfo : EIATTR_CUDA_API_VERSION
	.align		4
        /*0000*/ 	.byte	0x04, 0x37
        /*0002*/ 	.short	(.L_62 - .L_61)
.L_61:
        /*0004*/ 	.word	0x00000082


	//----- nvinfo : EIATTR_SPARSE_MMA_MASK
	.align		4
.L_62:
        /*0008*/ 	.byte	0x03, 0x50
        /*000a*/ 	.short	0x0000


	//----- nvinfo : EIATTR_MAXREG_COUNT
	.align		4
        /*000c*/ 	.byte	0x03, 0x1b
        /*000e*/ 	.short	0x00ff


	//----- nvinfo : EIATTR_MERCURY_ISA_VERSION
	.align		4
        /*0010*/ 	.byte	0x03, 0x5f
        /*0012*/ 	.short	0x0101


	//----- nvinfo : EIATTR_VRC_CTA_INIT_COUNT
	.align		4
        /*0014*/ 	.byte	0x02, 0x4a
	.zero		1
	.zero		1


	//----- nvinfo : EIATTR_EXIT_INSTR_OFFSETS
	.align		4
        /*0018*/ 	.byte	0x04, 0x1c
        /*001a*/ 	.short	(.L_64 - .L_63)


	//   ....[0]....
.L_63:
        /*001c*/ 	.word	0x00000010


	//----- nvinfo : EIATTR_SW_WAR
	.align		4
.L_64:
        /*0020*/ 	.byte	0x04, 0x36
        /*0022*/ 	.short	(.L_66 - .L_65)
.L_65:
        /*0024*/ 	.word	0x00000008
.L_66:


//--------------------- .nv.info._Z6jacobiPdS_PiiS0_i --------------------------
	.section	.nv.info._Z6jacobiPdS_PiiS0_i,"",@"SHT_CUDA_INFO"
	.sectionflags	@""
	.align	4


	//----- nvinfo : EIATTR_CUDA_API_VERSION
	.align		4
        /*0000*/ 	.byte	0x04, 0x37
        /*0002*/ 	.short	(.L_68 - .L_67)
.L_67:
        /*0004*/ 	.word	0x00000082


	//----- nvinfo : EIATTR_KPARAM_INFO
	.align		4
.L_68:
        /*0008*/ 	.byte	0x04, 0x17
        /*000a*/ 	.short	(.L_70 - .L_69)
.L_69:
        /*000c*/ 	.word	0x00000000
        /*0010*/ 	.short	0x0005
        /*0012*/ 	.short	0x0028
        /*0014*/ 	.byte	0x00, 0xf0, 0x11, 0x00


	//----- nvinfo : EIATTR_KPARAM_INFO
	.align		4
.L_70:
        /*0018*/ 	.byte	0x04, 0x17
        /*001a*/ 	.short	(.L_72 - .L_71)
.L_71:
        /*001c*/ 	.word	0x00000000
        /*0020*/ 	.short	0x0004
        /*0022*/ 	.short	0x0020
        /*0024*/ 	.byte	0x00, 0xf5, 0x21, 0x00


	//----- nvinfo : EIATTR_KPARAM_INFO
	.align		4
.L_72:
        /*0028*/ 	.byte	0x04, 0x17
        /*002a*/ 	.short	(.L_74 - .L_73)
.L_73:
        /*002c*/ 	.word	0x00000000
        /*0030*/ 	.short	0x0003
        /*0032*/ 	.short	0x0018
        /*0034*/ 	.byte	0x00, 0xf0, 0x11, 0x00


	//----- nvinfo : EIATTR_KPARAM_INFO
	.align		4
.L_74:
        /*0038*/ 	.byte	0x04, 0x17
        /*003a*/ 	.short	(.L_76 - .L_75)
.L_75:
        /*003c*/ 	.word	0x00000000
        /*0040*/ 	.short	0x0002
        /*0042*/ 	.short	0x0010
        /*0044*/ 	.byte	0x00, 0xf5, 0x21, 0x00


	//----- nvinfo : EIATTR_KPARAM_INFO
	.align		4
.L_76:
        /*0048*/ 	.byte	0x04, 0x17
        /*004a*/ 	.short	(.L_78 - .L_77)
.L_77:
        /*004c*/ 	.word	0x00000000
        /*0050*/ 	.short	0x0001
        /*0052*/ 	.short	0x0008
        /*0054*/ 	.byte	0x00, 0xf5, 0x21, 0x00


	//----- nvinfo : EIATTR_KPARAM_INFO
	.align		4
.L_78:
        /*0058*/ 	.byte	0x04, 0x17
        /*005a*/ 	.short	(.L_80 - .L_79)
.L_79:
        /*005c*/ 	.word	0x00000000
        /*0060*/ 	.short	0x0000
        /*0062*/ 	.short	0x0000
        /*0064*/ 	.byte	0x00, 0xf5, 0x21, 0x00


	//----- nvinfo : EIATTR_SPARSE_MMA_MASK
	.align		4
.L_80:
        /*0068*/ 	.byte	0x03, 0x50
        /*006a*/ 	.short	0x0000


	//----- nvinfo : EIATTR_MAXREG_COUNT
	.align		4
        /*006c*/ 	.byte	0x03, 0x1b
        /*006e*/ 	.short	0x00ff


	//----- nvinfo : EIATTR_NUM_BARRIERS
	.align		4
        /*0070*/ 	.byte	0x02, 0x4c
        /*0072*/ 	.byte	0x01
	.zero		1


	//----- nvinfo : EIATTR_MERCURY_ISA_VERSION
	.align		4
        /*0074*/ 	.byte	0x03, 0x5f
        /*0076*/ 	.short	0x0101


	//----- nvinfo : EIATTR_VRC_CTA_INIT_COUNT
	.align		4
        /*0078*/ 	.byte	0x02, 0x4a
	.zero		1
	.zero		1


	//----- nvinfo : EIATTR_EXIT_INSTR_OFFSETS
	.align		4
        /*007c*/ 	.byte	0x04, 0x1c
        /*007e*/ 	.short	(.L_82 - .L_81)


	//   ....[0]....
.L_81:
        /*0080*/ 	.word	0x00003da0


	//----- nvinfo : EIATTR_CRS_STACK_SIZE
	.align		4
.L_82:
        /*0084*/ 	.byte	0x04, 0x1e
        /*0086*/ 	.short	(.L_84 - .L_83)
.L_83:
        /*0088*/ 	.word	0x00000000


	//----- nvinfo : EIATTR_CBANK_PARAM_SIZE
	.align		4
.L_84:
        /*008c*/ 	.byte	0x03, 0x19
        /*008e*/ 	.short	0x002c


	//----- nvinfo : EIATTR_PARAM_CBANK
	.align		4
        /*0090*/ 	.byte	0x04, 0x0a
        /*0092*/ 	.short	(.L_86 - .L_85)
	.align		4
.L_85:
        /*0094*/ 	.word	index@(.nv.constant0._Z6jacobiPdS_PiiS0_i)
        /*0098*/ 	.short	0x0380
        /*009a*/ 	.short	0x002c


	//----- nvinfo : EIATTR_SW_WAR
	.align		4
.L_86:
        /*009c*/ 	.byte	0x04, 0x36
        /*009e*/ 	.short	(.L_88 - .L_87)
.L_87:
        /*00a0*/ 	.word	0x00000008
.L_88:


//--------------------- .nv.callgraph             --------------------------
	.section	.nv.callgraph,"",@"SHT_CUDA_CALLGRAPH"
	.align	4
	.sectionentsize	8
	.align		4
        /*0000*/ 	.word	0x00000000
	.align		4
        /*0004*/ 	.word	0xffffffff
	.align		4
        /*0008*/ 	.word	0x00000000
	.align		4
        /*000c*/ 	.word	0xfffffffe
	.align		4
        /*0010*/ 	.word	0x00000000
	.align		4
        /*0014*/ 	.word	0xfffffffd
	.align		4
        /*0018*/ 	.word	0x00000000
	.align		4
        /*001c*/ 	.word	0xfffffffc


//--------------------- .nv.constant4             --------------------------
	.section	.nv.constant4,"a",@progbits
	.align	8
	.align		8
.nv.constant4:
        /*0000*/ 	.dword	_ZN30_INTERNAL_d49b333e_4_k_cu_main4cuda3std3__45__cpo5beginE
	.align		8
        /*0008*/ 	.dword	_ZN30_INTERNAL_d49b333e_4_k_cu_main4cuda3std3__45__cpo3endE
	.align		8
        /*0010*/ 	.dword	_ZN30_INTERNAL_d49b333e_4_k_cu_main4cuda3std3__45__cpo6cbeginE
	.align		8
        /*0018*/ 	.dword	_ZN30_INTERNAL_d49b333e_4_k_cu_main4cuda3std3__45__cpo4cendE
	.align		8
        /*0020*/ 	.dword	_ZN30_INTERNAL_d49b333e_4_k_cu_main4cuda3std3__45__cpo6rbeginE
	.align		8
        /*0028*/ 	.dword	_ZN30_INTERNAL_d49b333e_4_k_cu_main4cuda3std3__45__cpo4rendE
	.align		8
        /*0030*/ 	.dword	_ZN30_INTERNAL_d49b333e_4_k_cu_main4cuda3std3__45__cpo7crbeginE
	.align		8
        /*0038*/ 	.dword	_ZN30_INTERNAL_d49b333e_4_k_cu_main4cuda3std3__45__cpo5crendE
	.align		8
        /*0040*/ 	.dword	_ZN30_INTERNAL_d49b333e_4_k_cu_main4cuda3std3__432_GLOBAL__N__d49b333e_4_k_cu_main6ignoreE
	.align		8
        /*0048*/ 	.dword	_ZN30_INTERNAL_d49b333e_4_k_cu_main4cuda3std3__419piecewise_constructE
	.align		8
        /*0050*/ 	.dword	_ZN30_INTERNAL_d49b333e_4_k_cu_main4cuda3std3__48in_placeE
	.align		8
        /*0058*/ 	.dword	_ZN30_INTERNAL_d49b333e_4_k_cu_main4cuda3std3__420unreachable_sentinelE
	.align		8
        /*0060*/ 	.dword	_ZN30_INTERNAL_d49b333e_4_k_cu_main4cuda3std3__47nulloptE
	.align		8
        /*0068*/ 	.dword	_ZN30_INTERNAL_d49b333e_4_k_cu_main4cuda3std3__48unexpectE
	.align		8
        /*0070*/ 	.dword	_ZN30_INTERNAL_d49b333e_4_k_cu_main4cuda3std6ranges3__45__cpo4swapE
	.align		8
        /*0078*/ 	.dword	_ZN30_INTERNAL_d49b333e_4_k_cu_main4cuda3std6ranges3__45__cpo9iter_moveE
	.align		8
        /*0080*/ 	.dword	_ZN30_INTERNAL_d49b333e_4_k_cu_main4cuda3std6ranges3__45__cpo5beginE
	.align		8
        /*0088*/ 	.dword	_ZN30_INTERNAL_d49b333e_4_k_cu_main4cuda3std6ranges3__45__cpo3endE
	.align		8
        /*0090*/ 	.dword	_ZN30_INTERNAL_d49b333e_4_k_cu_main4cuda3std6ranges3__45__cpo6cbeginE
	.align		8
        /*0098*/ 	.dword	_ZN30_INTERNAL_d49b333e_4_k_cu_main4cuda3std6ranges3__45__cpo4cendE
	.align		8
        /*00a0*/ 	.dword	_ZN30_INTERNAL_d49b333e_4_k_cu_main4cuda3std6ranges3__45__cpo7advanceE
	.align		8
        /*00a8*/ 	.dword	_ZN30_INTERNAL_d49b333e_4_k_cu_main4cuda3std6ranges3__45__cpo9iter_swapE
	.align		8
        /*00b0*/ 	.dword	_ZN30_INTERNAL_d49b333e_4_k_cu_main4cuda3std6ranges3__45__cpo4nextE
	.align		8
        /*00b8*/ 	.dword	_ZN30_INTERNAL_d49b333e_4_k_cu_main4cuda3std6ranges3__45__cpo4prevE
	.align		8
        /*00c0*/ 	.dword	_ZN30_INTERNAL_d49b333e_4_k_cu_main4cuda3std6ranges3__45__cpo4dataE
	.align		8
        /*00c8*/ 	.dword	_ZN30_INTERNAL_d49b333e_4_k_cu_main4cuda3std6ranges3__45__cpo5cdataE
	.align		8
        /*00d0*/ 	.dword	_ZN30_INTERNAL_d49b333e_4_k_cu_main4cuda3std6ranges3__45__cpo4sizeE
	.align		8
        /*00d8*/ 	.dword	_ZN30_INTERNAL_d49b333e_4_k_cu_main4cuda3std6ranges3__45__cpo5ssizeE
	.align		8
        /*00e0*/ 	.dword	_ZN30_INTERNAL_d49b333e_4_k_cu_main4cuda3std6ranges3__45__cpo8distanceE
	.align		8
        /*00e8*/ 	.dword	_ZN30_INTERNAL_d49b333e_4_k_cu_main6thrust24THRUST_300001_SM_1000_NS8cuda_cub3parE
	.align		8
        /*00f0*/ 	.dword	_ZN30_INTERNAL_d49b333e_4_k_cu_main6thrust24THRUST_300001_SM_1000_NS8cuda_cub10par_nosyncE
	.align		8
        /*00f8*/ 	.dword	_ZN30_INTERNAL_d49b333e_4_k_cu_main6thrust24THRUST_300001_SM_1000_NS6system6detail10sequential3seqE
	.align		8
        /*0100*/ 	.dword	_ZN30_INTERNAL_d49b333e_4_k_cu_main6thrust24THRUST_300001_SM_1000_NS12placeholders2_1E
	.align		8
        /*0108*/ 	.dword	_ZN30_INTERNAL_d49b333e_4_k_cu_main6thrust24THRUST_300001_SM_1000_NS12placeholders2_2E
	.align		8
        /*0110*/ 	.dword	_ZN30_INTERNAL_d49b333e_4_k_cu_main6thrust24THRUST_300001_SM_1000_NS12placeholders2_3E
	.align		8
        /*0118*/ 	.dword	_ZN30_INTERNAL_d49b333e_4_k_cu_main6thrust24THRUST_300001_SM_1000_NS12placeholders2_4E
	.align		8
        /*0120*/ 	.dword	_ZN30_INTERNAL_d49b333e_4_k_cu_main6thrust24THRUST_300001_SM_1000_NS12placeholders2_5E
	.align		8
        /*0128*/ 	.dword	_ZN30_INTERNAL_d49b333e_4_k_cu_main6thrust24THRUST_300001_SM_1000_NS12placeholders2_6E
	.align		8
        /*0130*/ 	.dword	_ZN30_INTERNAL_d49b333e_4_k_cu_main6thrust24THRUST_300001_SM_1000_NS12placeholders2_7E
	.align		8
        /*0138*/ 	.dword	_ZN30_INTERNAL_d49b333e_4_k_cu_main6thrust24THRUST_300001_SM_1000_NS12placeholders2_8E
	.align		8
        /*0140*/ 	.dword	_ZN30_INTERNAL_d49b333e_4_k_cu_main6thrust24THRUST_300001_SM_1000_NS12placeholders2_9E
	.align		8
        /*0148*/ 	.dword	_ZN30_INTERNAL_d49b333e_4_k_cu_main6thrust24THRUST_300001_SM_1000_NS12placeholders3_10E
	.align		8
        /*0150*/ 	.dword	_ZN30_INTERNAL_d49b333e_4_k_cu_main6thrust24THRUST_300001_SM_1000_NS3seqE


//--------------------- .text._ZN3cub18CUB_300001_SM_10006detail11EmptyKernelIvEEvv --------------------------
	.section	.text._ZN3cub18CUB_300001_SM_10006detail11EmptyKernelIvEEvv,"ax",@progbits
	.align	128
        .global         _ZN3cub18CUB_300001_SM_10006detail11EmptyKernelIvEEvv
        .type           _ZN3cub18CUB_300001_SM_10006detail11EmptyKernelIvEEvv,@function
        .size           _ZN3cub18CUB_300001_SM_10006detail11EmptyKernelIvEEvv,(.L_x_56 - _ZN3cub18CUB_300001_SM_10006detail11EmptyKernelIvEEvv)
        .other          _ZN3cub18CUB_300001_SM_10006detail11EmptyKernelIvEEvv,@"STO_CUDA_ENTRY STV_DEFAULT"
_ZN3cub18CUB_300001_SM_10006detail11EmptyKernelIvEEvv:
.text._ZN3cub18CUB_300001_SM_10006detail11EmptyKernelIvEEvv:
[----:B------:R-:W-:Y:S01]  /*0000*/  LDC R1, c[0x0][0x37c] ;  /* 0x0000df00ff017b82 */ /* 0x000fe20000000800 */
[----:B------:R-:W-:Y:S05]  /*0010*/  EXIT ;  /* 0x000000000000794d */ /* 0x000fea0003800000 */
.L_x_0:
[----:B------:R-:W-:-:S00]  /*0020*/  BRA `(.L_x_0) ;  /* 0xfffffffc00fc7947 */ /* 0x000fc0000383ffff */
[----:B------:R-:W-:-:S00]  /*0030*/  NOP ;  /* 0x0000000000007918 */ /* 0x000fc00000000000 */
        /* <DEDUP_REMOVED lines=12> */
.L_x_56:


//--------------------- .text._Z6jacobiPdS_PiiS0_i --------------------------
	.section	.text._Z6jacobiPdS_PiiS0_i,"ax",@progbits
	.align	128
        .global         _Z6jacobiPdS_PiiS0_i
        .type           _Z6jacobiPdS_PiiS0_i,@function
        .size           _Z6jacobiPdS_PiiS0_i,(.L_x_55 - _Z6jacobiPdS_PiiS0_i)
        .other          _Z6jacobiPdS_PiiS0_i,@"STO_CUDA_ENTRY STV_DEFAULT"
_Z6jacobiPdS_PiiS0_i:
.text._Z6jacobiPdS_PiiS0_i:
[----:B------:R-:W-:Y:S08]  /*0000*/  LDC R1, c[0x0][0x37c] ;  /* 0x0000df00ff017b82 */ /* 0x000ff00000000800 */
[----:B------:R-:W0:Y:S01]  /*0010*/  LDC R0, c[0x0][0x398] ;  /* 0x0000e600ff007b82 */ /* 0x000e220000000800 */
[----:B------:R-:W1:Y:S01]  /*0020*/  S2R R5, SR_TID.X ;  /* 0x0000000000057919 */ /* 0x000e620000002100 */
[----:B------:R-:W2:Y:S01]  /*0030*/  LDCU.U16 UR4, c[0x0][0x398] ;  /* 0x00007300ff0477ac */ /* 0x000ea20008000400 */
[----:B------:R-:W3:Y:S05]  /*0040*/  LDCU.64 UR8, c[0x0][0x358] ;  /* 0x00006b00ff0877ac */ /* 0x000eea0008000a00 */
[----:B------:R-:W1:Y:S01]  /*0050*/  LDC.64 R2, c[0x0][0x390] ;  /* 0x0000e400ff027b82 */ /* 0x000e620000000a00 */
[----:B------:R-:W4:Y:S01]  /*0060*/  LDCU.64 UR6, c[0x0][0x380] ;  /* 0x00007000ff0677ac */ /* 0x000f220008000a00 */
[----:B0-----:R-:W-:-:S04]  /*0070*/  LOP3.LUT R0, R0, 0xffff, RZ, 0xc0, !PT ;  /* 0x0000ffff00007812 */ /* 0x001fc800078ec0ff */
[----:B--2---:R-:W-:Y:S01]  /*0080*/  LEA.HI R0, R0, UR4, RZ, 0x11 ;  /* 0x0000000400007c11 */ /* 0x004fe2000f8f88ff */
[----:B------:R-:W0:Y:S03]  /*0090*/  LDCU.U16 UR4, c[0x0][0x398] ;  /* 0x00007300ff0477ac */ /* 0x000e260008000400 */
[----:B------:R-:W-:Y:S01]  /*00a0*/  PRMT R0, R0, 0x9910, RZ ;  /* 0x0000991000007816 */ /* 0x000fe200000000ff */
[----:B-1----:R-:W-:-:S03]  /*00b0*/  IMAD.WIDE.U32 R2, R5, 0x4, R2 ;  /* 0x0000000405027825 */ /* 0x002fc600078e0002 */
[----:B------:R-:W-:-:S04]  /*00c0*/  SHF.R.S32.HI R0, RZ, 0x1, R0 ;  /* 0x00000001ff007819 */ /* 0x000fc80000011400 */
[----:B------:R-:W-:Y:S02]  /*00d0*/  PRMT R13, R0, 0x9910, RZ ;  /* 0x00009910000d7816 */ /* 0x000fe400000000ff */
[----:B---3--:R-:W2:Y:S03]  /*00e0*/  LDG.E R0, desc[UR8][R2.64] ;  /* 0x0000000802007981 */ /* 0x008ea6000c1e1900 */
[----:B------:R-:W-:-:S06]  /*00f0*/  IMAD.WIDE R12, R13, 0x4, R2 ;  /* 0x000000040d0c7825 */ /* 0x000fcc00078e0202 */
[----:B------:R-:W3:Y:S01]  /*0100*/  LDG.E R12, desc[UR8][R12.64] ;  /* 0x000000080c0c7981 */ /* 0x000ee2000c1e1900 */
[----:B0-----:R-:W-:Y:S01]  /*0110*/  UPRMT UR5, UR4, 0x9910, URZ ;  /* 0x0000991004057896 */ /* 0x001fe200080000ff */
[----:B--2---:R-:W-:-:S05]  /*0120*/  PRMT R4, R0, 0x9910, RZ ;  /* 0x0000991000047816 */ /* 0x004fca00000000ff */
[----:B------:R-:W-:Y:S01]  /*0130*/  IMAD R11, R4, UR5, RZ ;  /* 0x00000005040b7c24 */ /* 0x000fe2000f8e02ff */
[----:B---3--:R-:W-:-:S04]  /*0140*/  PRMT R2, R12, 0x9910, RZ ;  /* 0x000099100c027816 */ /* 0x008fc800000000ff */
[----:B------:R-:W-:Y:S02]  /*0150*/  SHF.R.S32.HI R10, RZ, 0x1f, R11 ;  /* 0x0000001fff0a7819 */ /* 0x000fe4000001140b */
[----:B------:R-:W-:Y:S02]  /*0160*/  SHF.R.S32.HI R3, RZ, 0x1f, R2 ;  /* 0x0000001fff037819 */ /* 0x000fe40000011402 */
[----:B------:R-:W-:-:S05]  /*0170*/  IADD3 R5, P0, PT, R11, R2, RZ ;  /* 0x000000020b057210 */ /* 0x000fca0007f1e0ff */
[----:B------:R-:W-:Y:S01]  /*0180*/  IMAD.X R6, R10, 0x1, R3, P0 ;  /* 0x000000010a067824 */ /* 0x000fe200000e0603 */
[----:B----4-:R-:W-:-:S04]  /*0190*/  LEA R26, P0, R5, UR6, 0x3 ;  /* 0x00000006051a7c11 */ /* 0x010fc8000f8018ff */
[----:B------:R-:W-:-:S06]  /*01a0*/  LEA.HI.X R27, R5, UR7, R6, 0x3, P0 ;  /* 0x00000007051b7c11 */ /* 0x000fcc00080f1c06 */
[----:B------:R-:W2:Y:S01]  /*01b0*/  LDG.E.64 R26, desc[UR8][R26.64] ;  /* 0x000000081a1a7981 */ /* 0x000ea2000c1e1b00 */
[----:B------:R-:W-:Y:S01]  /*01c0*/  BSSY.RECONVERGENT B0, `(.L_x_1) ;  /* 0x00000ad000007945 */ /* 0x000fe20003800200 */
[----:B------:R-:W-:Y:S01]  /*01d0*/  CS2R R6, SRZ ;  /* 0x0000000000067805 */ /* 0x000fe2000001ff00 */
[----:B------:R-:W-:Y:S02]  /*01e0*/  IMAD.MOV.U32 R8, RZ, RZ, 0x0 ;  /* 0x00000000ff087424 */ /* 0x000fe400078e00ff */
[----:B------:R-:W-:Y:S01]  /*01f0*/  IMAD.MOV.U32 R9, RZ, RZ, 0x3ff00000 ;  /* 0x3ff00000ff097424 */ /* 0x000fe200078e00ff */
[----:B--2---:R-:W-:-:S14]  /*0200*/  DSETP.NEU.AND P0, PT, R26, RZ, PT ;  /* 0x000000ff1a00722a */ /* 0x004fdc0003f0d000 */
[----:B------:R-:W-:Y:S05]  /*0210*/  @!P0 BRA `(.L_x_2) ;  /* 0x00000008009c8947 */ /* 0x000fea0003800000 */
[----:B------:R-:W-:Y:S02]  /*0220*/  PRMT R5, R12, 0x9910, RZ ;  /* 0x000099100c057816 */ /* 0x000fe400000000ff */
[----:B------:R-:W-:-:S03]  /*0230*/  IADD3 R7, P1, PT, R4, R11, RZ ;  /* 0x0000000b04077210 */ /* 0x000fc60007f3e0ff */
[----:B------:R-:W-:Y:S01]  /*0240*/  IMAD R5, R5, UR5, RZ ;  /* 0x0000000505057c24 */ /* 0x000fe2000f8e02ff */
[----:B------:R-:W-:Y:S02]  /*0250*/  LEA.HI.X.SX32 R8, R4, R10, 0x1, P1 ;  /* 0x0000000a04087211 */ /* 0x000fe400008f0eff */
[----:B------:R-:W-:Y:S02]  /*0260*/  LEA R4, P1, R7, UR6, 0x3 ;  /* 0x0000000607047c11 */ /* 0x000fe4000f8218ff */
[----:B------:R-:W-:-:S04]  /*0270*/  IADD3 R9, P0, PT, R5, R2, RZ ;  /* 0x0000000205097210 */ /* 0x000fc80007f1e0ff */
[----:B------:R-:W-:Y:S02]  /*0280*/  LEA.HI.X.SX32 R14, R5, R3, 0x1, P0 ;  /* 0x00000003050e7211 */ /* 0x000fe400000f0eff */
[----:B------:R-:W-:Y:S02]  /*0290*/  LEA R6, P0, R9, UR6, 0x3 ;  /* 0x0000000609067c11 */ /* 0x000fe4000f8018ff */
[----:B------:R-:W-:Y:S02]  /*02a0*/  LEA.HI.X R5, R7, UR7, R8, 0x3, P1 ;  /* 0x0000000707057c11 */ /* 0x000fe400088f1c08 */
[----:B------:R-:W-:-:S04]  /*02b0*/  LEA.HI.X R7, R9, UR7, R14, 0x3, P0 ;  /* 0x0000000709077c11 */ /* 0x000fc800080f1c0e */
[----:B------:R-:W2:Y:S04]  /*02c0*/  LDG.E.64 R4, desc[UR8][R4.64] ;  /* 0x0000000804047981 */ /* 0x000ea8000c1e1b00 */
[----:B------:R-:W2:Y:S01]  /*02d0*/  LDG.E.64 R6, desc[UR8][R6.64] ;  /* 0x0000000806067981 */ /* 0x000ea2000c1e1b00 */
[----:B------:R-:W-:Y:S01]  /*02e0*/  DADD R26, R26, R26 ;  /* 0x000000001a1a7229 */ /* 0x000fe2000000001a */
[----:B------:R-:W-:Y:S01]  /*02f0*/  IMAD.MOV.U32 R8, RZ, RZ, 0x1 ;  /* 0x00000001ff087424 */ /* 0x000fe200078e00ff */
[----:B------:R-:W-:Y:S04]  /*0300*/  BSSY.RECONVERGENT B1, `(.L_x_3) ;  /* 0x0000011000017945 */ /* 0x000fe80003800200 */
[----:B------:R-:W0:Y:S02]  /*0310*/  MUFU.RCP64H R9, R27 ;  /* 0x0000001b00097308 */ /* 0x000e240000001800 */
[----:B0-----:R-:W-:-:S08]  /*0320*/  DFMA R14, -R26, R8, 1 ;  /* 0x3ff000001a0e742b */ /* 0x001fd00000000108 */
[----:B------:R-:W-:-:S08]  /*0330*/  DFMA R14, R14, R14, R14 ;  /* 0x0000000e0e0e722b */ /* 0x000fd0000000000e */
[----:B------:R-:W-:-:S08]  /*0340*/  DFMA R14, R8, R14, R8 ;  /* 0x0000000e080e722b */ /* 0x000fd00000000008 */
[----:B------:R-:W-:-:S08]  /*0350*/  DFMA R8, -R26, R14, 1 ;  /* 0x3ff000001a08742b */ /* 0x000fd0000000010e */
[----:B------:R-:W-:Y:S02]  /*0360*/  DFMA R8, R14, R8, R14 ;  /* 0x000000080e08722b */ /* 0x000fe4000000000e */
[----:B--2---:R-:W-:-:S08]  /*0370*/  DADD R14, R6, -R4 ;  /* 0x00000000060e7229 */ /* 0x004fd00000000804 */
[----:B------:R-:W-:Y:S02]  /*0380*/  DMUL R4, R14, R8 ;  /* 0x000000080e047228 */ /* 0x000fe40000000000 */
[----:B------:R-:W-:-:S06]  /*0390*/  FSETP.GEU.AND P1, PT, |R15|, 6.5827683646048100446e-37, PT ;  /* 0x036000000f00780b */ /* 0x000fcc0003f2e200 */
[----:B------:R-:W-:-:S08]  /*03a0*/  DFMA R6, -R26, R4, R14 ;  /* 0x000000041a06722b */ /* 0x000fd0000000010e */
[----:B------:R-:W-:-:S10]  /*03b0*/  DFMA R4, R8, R6, R4 ;  /* 0x000000060804722b */ /* 0x000fd40000000004 */
[----:B------:R-:W-:-:S05]  /*03c0*/  FFMA R6, RZ, R27, R5 ;  /* 0x0000001bff067223 */ /* 0x000fca0000000005 */
[----:B------:R-:W-:-:S13]  /*03d0*/  FSETP.GT.AND P0, PT, |R6|, 1.469367938527859385e-39, PT ;  /* 0x001000000600780b */ /* 0x000fda0003f04200 */
[----:B------:R-:W-:Y:S05]  /*03e0*/  @P0 BRA P1, `(.L_x_4) ;  /* 0x0000000000080947 */ /* 0x000fea0000800000 */
[----:B------:R-:W-:-:S07]  /*03f0*/  MOV R24, 0x410 ;  /* 0x0000041000187802 */ /* 0x000fce0000000f00 */
[----:B------:R-:W-:Y:S05]  /*0400*/  CALL.REL.NOINC `($__internal_1_$__cuda_sm20_div_rn_f64_full) ;  /* 0x0000003c000c7944 */ /* 0x000fea0003c00000 */
.L_x_4:
[----:B------:R-:W-:Y:S05]  /*0410*/  BSYNC.RECONVERGENT B1 ;  /* 0x0000000000017941 */ /* 0x000fea0003800200 */
.L_x_3:
[----:B------:R-:W-:Y:S01]  /*0420*/  DSETP.GE.AND P0, PT, R4, RZ, PT ;  /* 0x000000ff0400722a */ /* 0x000fe20003f06000 */
[----:B------:R-:W-:-:S13]  /*0430*/  BSSY.RECONVERGENT B1, `(.L_x_5) ;  /* 0x000005c000017945 */ /* 0x000fda0003800200 */
[----:B------:R-:W-:Y:S05]  /*0440*/  @!P0 BRA `(.L_x_6) ;  /* 0x0000000000b88947 */ /* 0x000fea0003800000 */
[----:B------:R-:W-:Y:S01]  /*0450*/  DFMA R8, R4, R4, 1 ;  /* 0x3ff000000408742b */ /* 0x000fe20000000004 */
[----:B------:R-:W-:Y:S01]  /*0460*/  IMAD.MOV.U32 R14, RZ, RZ, 0x0 ;  /* 0x00000000ff0e7424 */ /* 0x000fe200078e00ff */
[----:B------:R-:W-:Y:S01]  /*0470*/  BSSY.RECONVERGENT B2, `(.L_x_7) ;  /* 0x0000014000027945 */ /* 0x000fe20003800200 */
[----:B------:R-:W-:-:S03]  /*0480*/  IMAD.MOV.U32 R15, RZ, RZ, 0x3fd80000 ;  /* 0x3fd80000ff0f7424 */ /* 0x000fc600078e00ff */
[----:B------:R-:W0:Y:S04]  /*0490*/  MUFU.RSQ64H R17, R9 ;  /* 0x0000000900117308 */ /* 0x000e280000001c00 */
[----:B------:R-:W-:-:S05]  /*04a0*/  VIADD R16, R9, 0xfcb00000 ;  /* 0xfcb0000009107836 */ /* 0x000fca0000000000 */
[----:B------:R-:W-:Y:S01]  /*04b0*/  ISETP.GE.U32.AND P0, PT, R16, 0x7ca00000, PT ;  /* 0x7ca000001000780c */ /* 0x000fe20003f06070 */
[----:B0-----:R-:W-:-:S08]  /*04c0*/  DMUL R6, R16, R16 ;  /* 0x0000001010067228 */ /* 0x001fd00000000000 */
[----:B------:R-:W-:-:S08]  /*04d0*/  DFMA R6, R8, -R6, 1 ;  /* 0x3ff000000806742b */ /* 0x000fd00000000806 */
[----:B------:R-:W-:Y:S02]  /*04e0*/  DFMA R14, R6, R14, 0.5 ;  /* 0x3fe00000060e742b */ /* 0x000fe4000000000e */
[----:B------:R-:W-:-:S08]  /*04f0*/  DMUL R6, R16, R6 ;  /* 0x0000000610067228 */ /* 0x000fd00000000000 */
[----:B------:R-:W-:-:S08]  /*0500*/  DFMA R22, R14, R6, R16 ;  /* 0x000000060e16722b */ /* 0x000fd00000000010 */
[----:B------:R-:W-:Y:S02]  /*0510*/  DMUL R18, R8, R22 ;  /* 0x0000001608127228 */ /* 0x000fe40000000000 */
[----:B------:R-:W-:Y:S02]  /*0520*/  VIADD R7, R23, 0xfff00000 ;  /* 0xfff0000017077836 */ /* 0x000fe40000000000 */
[----:B------:R-:W-:-:S04]  /*0530*/  IMAD.MOV.U32 R6, RZ, RZ, R22 ;  /* 0x000000ffff067224 */ /* 0x000fc800078e0016 */
[----:B------:R-:W-:-:S08]  /*0540*/  DFMA R14, R18, -R18, R8 ;  /* 0x80000012120e722b */ /* 0x000fd00000000008 */
[----:B------:R-:W-:Y:S01]  /*0550*/  DFMA R20, R14, R6, R18 ;  /* 0x000000060e14722b */ /* 0x000fe20000000012 */
[----:B------:R-:W-:Y:S10]  /*0560*/  @!P0 BRA `(.L_x_8) ;  /* 0x0000000000108947 */ /* 0x000ff40003800000 */
[----:B------:R-:W-:Y:S01]  /*0570*/  IMAD.MOV.U32 R13, RZ, RZ, R16 ;  /* 0x000000ffff0d7224 */ /* 0x000fe200078e0010 */
[----:B------:R-:W-:Y:S01]  /*0580*/  MOV R16, 0x5b0 ;  /* 0x000005b000107802 */ /* 0x000fe20000000f00 */
[----:B------:R-:W-:-:S07]  /*0590*/  IMAD.MOV.U32 R6, RZ, RZ, R22 ;  /* 0x000000ffff067224 */ /* 0x000fce00078e0016 */
[----:B------:R-:W-:Y:S05]  /*05a0*/  CALL.REL.NOINC `($__internal_2_$__cuda_sm20_dsqrt_rn_f64_mediumpath_v1) ;  /* 0x0000004000147944 */ /* 0x000fea0003c00000 */
.L_x_8:
[----:B------:R-:W-:Y:S05]  /*05b0*/  BSYNC.RECONVERGENT B2 ;  /* 0x0000000000027941 */ /* 0x000fea0003800200 */
.L_x_7:
[----:B------:R-:W-:Y:S01]  /*05c0*/  DADD R4, R20, R4 ;  /* 0x0000000014047229 */ /* 0x000fe20000000004 */
[----:B------:R-:W-:Y:S05]  /*05d0*/  BSSY.RECONVERGENT B2, `(.L_x_9) ;  /* 0x0000012000027945 */ /* 0x000fea0003800200 */
[----:B------:R-:W0:Y:S04]  /*05e0*/  MUFU.RCP64H R7, R5 ;  /* 0x0000000500077308 */ /* 0x000e280000001800 */
[----:B------:R-:W-:-:S05]  /*05f0*/  VIADD R6, R5, 0x300402 ;  /* 0x0030040205067836 */ /* 0x000fca0000000000 */
[----:B------:R-:W-:Y:S01]  /*0600*/  FSETP.GEU.AND P0, PT, |R6|, 5.8789094863358348022e-39, PT ;  /* 0x004004020600780b */ /* 0x000fe20003f0e200 */
[----:B0-----:R-:W-:-:S08]  /*0610*/  DFMA R8, -R4, R6, 1 ;  /* 0x3ff000000408742b */ /* 0x001fd00000000106 */
[----:B------:R-:W-:-:S08]  /*0620*/  DFMA R8, R8, R8, R8 ;  /* 0x000000080808722b */ /* 0x000fd00000000008 */
[----:B------:R-:W-:-:S08]  /*0630*/  DFMA R8, R6, R8, R6 ;  /* 0x000000080608722b */ /* 0x000fd00000000006 */
[----:B------:R-:W-:-:S08]  /*0640*/  DFMA R14, -R4, R8, 1 ;  /* 0x3ff00000040e742b */ /* 0x000fd00000000108 */
[----:B------:R-:W-:Y:S01]  /*0650*/  DFMA R8, R8, R14, R8 ;  /* 0x0000000e0808722b */ /* 0x000fe20000000008 */
[----:B------:R-:W-:Y:S10]  /*0660*/  @P0 BRA `(.L_x_10) ;  /* 0x0000000000200947 */ /* 0x000ff40003800000 */
[----:B------:R-:W-:Y:S01]  /*0670*/  LOP3.LUT R6, R5, 0x7fffffff, RZ, 0xc0, !PT ;  /* 0x7fffffff05067812 */ /* 0x000fe200078ec0ff */
[----:B------:R-:W-:Y:S01]  /*0680*/  IMAD.MOV.U32 R20, RZ, RZ, R4 ;  /* 0x000000ffff147224 */ /* 0x000fe200078e0004 */
[----:B------:R-:W-:Y:S01]  /*0690*/  MOV R8, 0x6d0 ;  /* 0x000006d000087802 */ /* 0x000fe20000000f00 */
[----:B------:R-:W-:Y:S02]  /*06a0*/  IMAD.MOV.U32 R21, RZ, RZ, R5 ;  /* 0x000000ffff157224 */ /* 0x000fe400078e0005 */
[----:B------:R-:W-:-:S07]  /*06b0*/  VIADD R16, R6, 0xfff00000 ;  /* 0xfff0000006107836 */ /* 0x000fce0000000000 */
[----:B------:R-:W-:Y:S05]  /*06c0*/  CALL.REL.NOINC `($__internal_0_$__cuda_sm20_dblrcp_rn_slowpath_v3) ;  /* 0x0000003400b87944 */ /* 0x000fea0003c00000 */
[----:B------:R-:W-:Y:S02]  /*06d0*/  IMAD.MOV.U32 R8, RZ, RZ, R14 ;  /* 0x000000ffff087224 */ /* 0x000fe400078e000e */
[----:B------:R-:W-:-:S07]  /*06e0*/  IMAD.MOV.U32 R9, RZ, RZ, R15 ;  /* 0x000000ffff097224 */ /* 0x000fce00078e000f */
.L_x_10:
[----:B------:R-:W-:Y:S05]  /*06f0*/  BSYNC.RECONVERGENT B2 ;  /* 0x0000000000027941 */ /* 0x000fea0003800200 */
.L_x_9:
[----:B------:R-:W-:Y:S02]  /*0700*/  IMAD.MOV.U32 R4, RZ, RZ, R8 ;  /* 0x000000ffff047224 */ /* 0x000fe400078e0008 */
[----:B------:R-:W-:Y:S01]  /*0710*/  IMAD.MOV.U32 R5, RZ, RZ, R9 ;  /* 0x000000ffff057224 */ /* 0x000fe200078e0009 */
[----:B------:R-:W-:Y:S06]  /*0720*/  BRA `(.L_x_11) ;  /* 0x0000000000b07947 */ /* 0x000fec0003800000 */
.L_x_6:
        /* <DEDUP_REMOVED lines=22> */
.L_x_13:
[----:B------:R-:W-:Y:S05]  /*0890*/  BSYNC.RECONVERGENT B2 ;  /* 0x0000000000027941 */ /* 0x000fea0003800200 */
.L_x_12:
[----:B------:R-:W-:Y:S01]  /*08a0*/  DADD R4, R20, -R4 ;  /* 0x0000000014047229 */ /* 0x000fe20000000804 */
        /* <DEDUP_REMOVED lines=18> */
.L_x_15:
[----:B------:R-:W-:Y:S05]  /*09d0*/  BSYNC.RECONVERGENT B2 ;  /* 0x0000000000027941 */ /* 0x000fea0003800200 */
.L_x_14:
[----:B------:R-:W-:-:S11]  /*09e0*/  DADD R4, -RZ, -R8 ;  /* 0x00000000ff047229 */ /* 0x000fd60000000908 */
.L_x_11:
[----:B------:R-:W-:Y:S05]  /*09f0*/  BSYNC.RECONVERGENT B1 ;  /* 0x0000000000017941 */ /* 0x000fea0003800200 */
.L_x_5:
        /* <DEDUP_REMOVED lines=22> */
.L_x_17:
[----:B------:R-:W-:Y:S05]  /*0b60*/  BSYNC.RECONVERGENT B1 ;  /* 0x0000000000017941 */ /* 0x000fea0003800200 */
.L_x_16:
[----:B------:R-:W0:Y:S01]  /*0b70*/  MUFU.RCP64H R7, R21 ;  /* 0x0000001500077308 */ /* 0x000e220000001800 */
[----:B------:R-:W-:Y:S01]  /*0b80*/  VIADD R6, R21, 0x300402 ;  /* 0x0030040215067836 */ /* 0x000fe20000000000 */
[----:B------:R-:W-:Y:S04]  /*0b90*/  BSSY.RECONVERGENT B1, `(.L_x_18) ;  /* 0x000000e000017945 */ /* 0x000fe80003800200 */
[----:B------:R-:W-:Y:S01]  /*0ba0*/  FSETP.GEU.AND P0, PT, |R6|, 5.8789094863358348022e-39, PT ;  /* 0x004004020600780b */ /* 0x000fe20003f0e200 */
[----:B0-----:R-:W-:-:S08]  /*0bb0*/  DFMA R8, R6, -R20, 1 ;  /* 0x3ff000000608742b */ /* 0x001fd00000000814 */
[----:B------:R-:W-:-:S08]  /*0bc0*/  DFMA R8, R8, R8, R8 ;  /* 0x000000080808722b */ /* 0x000fd00000000008 */
[----:B------:R-:W-:-:S08]  /*0bd0*/  DFMA R8, R6, R8, R6 ;  /* 0x000000080608722b */ /* 0x000fd00000000006 */
[----:B------:R-:W-:-:S08]  /*0be0*/  DFMA R14, R8, -R20, 1 ;  /* 0x3ff00000080e742b */ /* 0x000fd00000000814 */
[----:B------:R-:W-:Y:S01]  /*0bf0*/  DFMA R8, R8, R14, R8 ;  /* 0x0000000e0808722b */ /* 0x000fe20000000008 */
[----:B------:R-:W-:Y:S10]  /*0c00*/  @P0 BRA `(.L_x_19) ;  /* 0x0000000000180947 */ /* 0x000ff40003800000 */
[----:B------:R-:W-:Y:S02]  /*0c10*/  LOP3.LUT R6, R21, 0x7fffffff, RZ, 0xc0, !PT ;  /* 0x7fffffff15067812 */ /* 0x000fe400078ec0ff */
[----:B------:R-:W-:-:S03]  /*0c20*/  MOV R8, 0xc50 ;  /* 0x00000c5000087802 */ /* 0x000fc60000000f00 */
[----:B------:R-:W-:-:S07]  /*0c30*/  VIADD R16, R6, 0xfff00000 ;  /* 0xfff0000006107836 */ /* 0x000fce0000000000 */
[----:B------:R-:W-:Y:S05]  /*0c40*/  CALL.REL.NOINC `($__internal_0_$__cuda_sm20_dblrcp_rn_slowpath_v3) ;  /* 0x0000003000587944 */ /* 0x000fea0003c00000 */
[----:B------:R-:W-:Y:S02]  /*0c50*/  IMAD.MOV.U32 R8, RZ, RZ, R14 ;  /* 0x000000ffff087224 */ /* 0x000fe400078e000e */
[----:B------:R-:W-:-:S07]  /*0c60*/  IMAD.MOV.U32 R9, RZ, RZ, R15 ;  /* 0x000000ffff097224 */ /* 0x000fce00078e000f */
.L_x_19:
[----:B------:R-:W-:Y:S05]  /*0c70*/  BSYNC.RECONVERGENT B1 ;  /* 0x0000000000017941 */ /* 0x000fea0003800200 */
.L_x_18:
[----:B------:R-:W-:-:S11]  /*0c80*/  DMUL R6, R8, R4 ;  /* 0x0000000408067228 */ /* 0x000fd60000000000 */
.L_x_2:
[----:B------:R-:W-:Y:S05]  /*0c90*/  BSYNC.RECONVERGENT B0 ;  /* 0x0000000000007941 */ /* 0x000fea0003800200 */
.L_x_1:
[----:B------:R-:W-:-:S09]  /*0ca0*/  UISETP.GE.AND UP0, UPT, UR5, 0x1, UPT ;  /* 0x000000010500788c */ /* 0x000fd2000bf06270 */
[----:B------:R-:W-:Y:S05]  /*0cb0*/  BRA.U !UP0, `(.L_x_20) ;  /* 0x0000002d08707547 */ /* 0x000fea000b800000 */
[----:B------:R-:W0:Y:S01]  /*0cc0*/  LDCU UR6, c[0x0][0x398] ;  /* 0x00007300ff0677ac */ /* 0x000e220008000800 */
[----:B------:R-:W-:Y:S01]  /*0cd0*/  PRMT R4, R12, 0x9910, RZ ;  /* 0x000099100c047816 */ /* 0x000fe200000000ff */
[----:B------:R-:W-:-:S04]  /*0ce0*/  UISETP.GE.U32.AND UP0, UPT, UR5, 0x8, UPT ;  /* 0x000000080500788c */ /* 0x000fc8000bf06070 */
[----:B------:R-:W-:Y:S01]  /*0cf0*/  IMAD R4, R4, UR5, RZ ;  /* 0x0000000504047c24 */ /* 0x000fe2000f8e02ff */
[----:B------:R-:W-:-:S04]  /*0d00*/  UMOV UR4, URZ ;  /* 0x000000ff00047c82 */ /* 0x000fc80008000000 */
[----:B------:R-:W-:Y:S01]  /*0d10*/  SHF.R.S32.HI R5, RZ, 0x1f, R4 ;  /* 0x0000001fff057819 */ /* 0x000fe20000011404 */
[----:B0-----:R-:W-:-:S04]  /*0d20*/  ULOP3.LUT UR7, UR6, 0x7, URZ, 0xc0, !UPT ;  /* 0x0000000706077892 */ /* 0x001fc8000f8ec0ff */
[----:B------:R-:W-:Y:S01]  /*0d30*/  UISETP.NE.AND UP1, UPT, UR7, URZ, UPT ;  /* 0x000000ff0700728c */ /* 0x000fe2000bf25270 */
[----:B------:R-:W-:Y:S10]  /*0d40*/  BRA.U !UP0, `(.L_x_21) ;  /* 0x0000000508787547 */ /* 0x000ff4000b800000 */
[----:B------:R-:W0:Y:S01]  /*0d50*/  LDCU.64 UR10, c[0x0][0x380] ;  /* 0x00007000ff0a77ac */ /* 0x000e220008000a00 */
[----:B------:R-:W-:Y:S01]  /*0d60*/  UIADD3 UR4, UPT, UPT, UR5, -UR7, URZ ;  /* 0x8000000705047290 */ /* 0x000fe2000fffe0ff */
[C---:B0-----:R-:W-:Y:S02]  /*0d70*/  LEA R22, P0, R11.reuse, UR10, 0x3 ;  /* 0x0000000a0b167c11 */ /* 0x041fe4000f8018ff */
[----:B------:R-:W-:Y:S01]  /*0d80*/  LEA R16, P2, R4, UR10, 0x3 ;  /* 0x0000000a04107c11 */ /* 0x000fe2000f8418ff */
[----:B------:R-:W-:Y:S01]  /*0d90*/  UIADD3 UR10, UPT, UPT, -UR5, UR7, URZ ;  /* 0x00000007050a7290 */ /* 0x000fe2000fffe1ff */
[----:B------:R-:W-:Y:S02]  /*0da0*/  IADD3 R22, P1, PT, R22, 0x20, RZ ;  /* 0x0000002016167810 */ /* 0x000fe40007f3e0ff */
[----:B------:R-:W-:Y:S02]  /*0db0*/  IADD3 R16, P3, PT, R16, 0x20, RZ ;  /* 0x0000002010107810 */ /* 0x000fe40007f7e0ff */
[----:B------:R-:W-:-:S02]  /*0dc0*/  LEA.HI.X R23, R11, UR11, R10, 0x3, P0 ;  /* 0x0000000b0b177c11 */ /* 0x000fc400080f1c0a */
[----:B------:R-:W-:-:S03]  /*0dd0*/  LEA.HI.X R17, R4, UR11, R5, 0x3, P2 ;  /* 0x0000000b04117c11 */ /* 0x000fc600090f1c05 */
[----:B------:R-:W-:Y:S02]  /*0de0*/  IMAD.X R23, RZ, RZ, R23, P1 ;  /* 0x000000ffff177224 */ /* 0x000fe400008e0617 */
[----:B------:R-:W-:-:S07]  /*0df0*/  IMAD.X R17, RZ, RZ, R17, P3 ;  /* 0x000000ffff117224 */ /* 0x000fce00018e0611 */
.L_x_22:
[----:B0-----:R-:W-:Y:S02]  /*0e00*/  IMAD.MOV.U32 R12, RZ, RZ, R16 ;  /* 0x000000ffff0c7224 */ /* 0x001fe400078e0010 */
[----:B------:R-:W-:Y:S02]  /*0e10*/  IMAD.MOV.U32 R13, RZ, RZ, R17 ;  /* 0x000000ffff0d7224 */ /* 0x000fe400078e0011 */
[----:B------:R-:W-:Y:S02]  /*0e20*/  IMAD.MOV.U32 R14, RZ, RZ, R22 ;  /* 0x000000ffff0e7224 */ /* 0x000fe400078e0016 */
[----:B------:R-:W-:Y:S01]  /*0e30*/  IMAD.MOV.U32 R15, RZ, RZ, R23 ;  /* 0x000000ffff0f7224 */ /* 0x000fe200078e0017 */
[----:B------:R-:W2:Y:S04]  /*0e40*/  LDG.E.64 R16, desc[UR8][R12.64+-0x20] ;  /* 0xffffe0080c107981 */ /* 0x000ea8000c1e1b00 */
[----:B------:R-:W3:Y:S01]  /*0e50*/  LDG.E.64 R22, desc[UR8][R14.64+-0x20] ;  /* 0xffffe0080e167981 */ /* 0x000ee2000c1e1b00 */
[----:B------:R-:W-:Y:S06]  /*0e60*/  BAR.SYNC.DEFER_BLOCKING 0x0 ;  /* 0x0000000000007b1d */ /* 0x000fec0000010000 */
[----:B--2---:R-:W-:-:S02]  /*0e70*/  DMUL R18, R16, R6 ;  /* 0x0000000610127228 */ /* 0x004fc40000000000 */
[----:B---3--:R-:W-:-:S06]  /*0e80*/  DMUL R20, R22, R6 ;  /* 0x0000000616147228 */ /* 0x008fcc0000000000 */
[-C--:B------:R-:W-:Y:S02]  /*0e90*/  DFMA R24, R22, R8.reuse, -R18 ;  /* 0x000000081618722b */ /* 0x080fe40000000812 */
[----:B------:R-:W-:-:S05]  /*0ea0*/  DFMA R28, R16, R8, R20 ;  /* 0x00000008101c722b */ /* 0x000fca0000000014 */
[----:B------:R-:W-:Y:S04]  /*0eb0*/  STG.E.64 desc[UR8][R14.64+-0x20], R24 ;  /* 0xffffe0180e007986 */ /* 0x000fe8000c101b08 */
[----:B------:R-:W-:Y:S04]  /*0ec0*/  STG.E.64 desc[UR8][R12.64+-0x20], R28 ;  /* 0xffffe01c0c007986 */ /* 0x000fe8000c101b08 */
        /* <DEDUP_REMOVED lines=8> */
[----:B------:R0:W-:Y:S04]  /*0f50*/  STG.E.64 desc[UR8][R12.64+-0x18], R20 ;  /* 0xffffe8140c007986 */ /* 0x0001e8000c101b08 */
[----:B------:R-:W2:Y:S04]  /*0f60*/  LDG.E.64 R16, desc[UR8][R12.64+-0x10] ;  /* 0xfffff0080c107981 */ /* 0x000ea8000c1e1b00 */
[----:B------:R-:W0:Y:S01]  /*0f70*/  LDG.E.64 R22, desc[UR8][R14.64+-0x10] ;  /* 0xfffff0080e167981 */ /* 0x000e22000c1e1b00 */
[----:B------:R-:W-:Y:S06]  /*0f80*/  BAR.SYNC.DEFER_BLOCKING 0x0 ;  /* 0x0000000000007b1d */ /* 0x000fec0000010000 */
[----:B--2---:R-:W-:-:S02]  /*0f90*/  DMUL R18, R16, R6 ;  /* 0x0000000610127228 */ /* 0x004fc40000000000 */
[----:B0-----:R-:W-:-:S06]  /*0fa0*/  DMUL R20, R22, R6 ;  /* 0x0000000616147228 */ /* 0x001fcc0000000000 */
        /* <DEDUP_REMOVED lines=38> */
[----:B------:R0:W-:Y:S04]  /*1210*/  STG.E.64 desc[UR8][R14.64+0x10], R24 ;  /* 0x000010180e007986 */ /* 0x0001e8000c101b08 */
[----:B------:R0:W-:Y:S04]  /*1220*/  STG.E.64 desc[UR8][R12.64+0x10], R28 ;  /* 0x0000101c0c007986 */ /* 0x0001e8000c101b08 */
[----:B------:R-:W2:Y:S04]  /*1230*/  LDG.E.64 R16, desc[UR8][R12.64+0x18] ;  /* 0x000018080c107981 */ /* 0x000ea8000c1e1b00 */
[----:B------:R-:W3:Y:S01]  /*1240*/  LDG.E.64 R22, desc[UR8][R14.64+0x18] ;  /* 0x000018080e167981 */ /* 0x000ee2000c1e1b00 */
[----:B------:R-:W-:-:S04]  /*1250*/  UIADD3 UR10, UPT, UPT, UR10, 0x8, URZ ;  /* 0x000000080a0a7890 */ /* 0x000fc8000fffe0ff */
[----:B------:R-:W-:Y:S01]  /*1260*/  UISETP.NE.AND UP2, UPT, UR10, URZ, UPT ;  /* 0x000000ff0a00728c */ /* 0x000fe2000bf45270 */
[----:B------:R-:W-:Y:S06]  /*1270*/  BAR.SYNC.DEFER_BLOCKING 0x0 ;  /* 0x0000000000007b1d */ /* 0x000fec0000010000 */
[-C--:B--2---:R-:W-:Y:S02]  /*1280*/  DMUL R18, R16, R6.reuse ;  /* 0x0000000610127228 */ /* 0x084fe40000000000 */
[----:B---3--:R-:W-:-:S06]  /*1290*/  DMUL R20, R22, R6 ;  /* 0x0000000616147228 */ /* 0x008fcc0000000000 */
[-C--:B------:R-:W-:Y:S01]  /*12a0*/  DFMA R18, R22, R8.reuse, -R18 ;  /* 0x000000081612722b */ /* 0x080fe20000000812 */
[----:B------:R-:W-:Y:S01]  /*12b0*/  IADD3 R22, P0, PT, R14, 0x40, RZ ;  /* 0x000000400e167810 */ /* 0x000fe20007f1e0ff */
[----:B------:R-:W-:Y:S01]  /*12c0*/  DFMA R20, R16, R8, R20 ;  /* 0x000000081014722b */ /* 0x000fe20000000014 */
[----:B------:R-:W-:-:S04]  /*12d0*/  IADD3 R16, P1, PT, R12, 0x40, RZ ;  /* 0x000000400c107810 */ /* 0x000fc80007f3e0ff */
[----:B------:R0:W-:Y:S01]  /*12e0*/  STG.E.64 desc[UR8][R14.64+0x18], R18 ;  /* 0x000018120e007986 */ /* 0x0001e2000c101b08 */
[----:B------:R-:W-:-:S03]  /*12f0*/  IMAD.X R23, RZ, RZ, R15, P0 ;  /* 0x000000ffff177224 */ /* 0x000fc600000e060f */
[----:B------:R0:W-:Y:S01]  /*1300*/  STG.E.64 desc[UR8][R12.64+0x18], R20 ;  /* 0x000018140c007986 */ /* 0x0001e2000c101b08 */
[----:B------:R-:W-:Y:S01]  /*1310*/  IMAD.X R17, RZ, RZ, R13, P1 ;  /* 0x000000ffff117224 */ /* 0x000fe200008e060d */
[----:B------:R-:W-:Y:S06]  /*1320*/  BRA.U UP2, `(.L_x_22) ;  /* 0xfffffff902b47547 */ /* 0x000fec000b83ffff */
.L_x_21:
[----:B------:R-:W-:Y:S05]  /*1330*/  BRA.U !UP1, `(.L_x_23) ;  /* 0x0000000509987547 */ /* 0x000fea000b800000 */
[----:B------:R-:W-:Y:S02]  /*1340*/  UISETP.GE.U32.AND UP2, UPT, UR7, 0x4, UPT ;  /* 0x000000040700788c */ /* 0x000fe4000bf46070 */
[----:B------:R-:W-:-:S04]  /*1350*/  ULOP3.LUT UR10, UR6, 0x3, URZ, 0xc0, !UPT ;  /* 0x00000003060a7892 */ /* 0x000fc8000f8ec0ff */
[----:B------:R-:W-:-:S03]  /*1360*/  UISETP.NE.AND UP3, UPT, UR10, URZ, UPT ;  /* 0x000000ff0a00728c */ /* 0x000fc6000bf65270 */
[----:B------:R-:W-:Y:S08]  /*1370*/  BRA.U !UP2, `(.L_x_24) ;  /* 0x000000010ab87547 */ /* 0x000ff0000b800000 */
[----:B------:R-:W1:Y:S01]  /*1380*/  LDCU.64 UR12, c[0x0][0x380] ;  /* 0x00007000ff0c77ac */ /* 0x000e620008000a00 */
[----:B0-----:R-:W-:Y:S02]  /*1390*/  IADD3 R13, P1, PT, R4, UR4, RZ ;  /* 0x00000004040d7c10 */ /* 0x001fe4000ff3e0ff */
[----:B------:R-:W-:-:S03]  /*13a0*/  IADD3 R15, P0, PT, R11, UR4, RZ ;  /* 0x000000040b0f7c10 */ /* 0x000fc6000ff1e0ff */
[----:B------:R-:W-:Y:S02]  /*13b0*/  IMAD.X R14, RZ, RZ, R5, P1 ;  /* 0x000000ffff0e7224 */ /* 0x000fe400008e0605 */
[----:B------:R-:W-:Y:S01]  /*13c0*/  IMAD.X R16, RZ, RZ, R10, P0 ;  /* 0x000000ffff107224 */ /* 0x000fe200000e060a */
[----:B-1----:R-:W-:Y:S02]  /*13d0*/  LEA R12, P1, R13, UR12, 0x3 ;  /* 0x0000000c0d0c7c11 */ /* 0x002fe4000f8218ff */
[----:B------:R-:W-:Y:S02]  /*13e0*/  LEA R22, P0, R15, UR12, 0x3 ;  /* 0x0000000c0f167c11 */ /* 0x000fe4000f8018ff */
[----:B------:R-:W-:Y:S02]  /*13f0*/  LEA.HI.X R13, R13, UR13, R14, 0x3, P1 ;  /* 0x0000000d0d0d7c11 */ /* 0x000fe400088f1c0e */
[----:B------:R-:W-:-:S03]  /*1400*/  LEA.HI.X R23, R15, UR13, R16, 0x3, P0 ;  /* 0x0000000d0f177c11 */ /* 0x000fc600080f1c10 */
        /* <DEDUP_REMOVED lines=29> */
[----:B------:R-:W-:Y:S01]  /*15e0*/  UIADD3 UR4, UPT, UPT, UR4, 0x4, URZ ;  /* 0x0000000404047890 */ /* 0x000fe2000fffe0ff */
[----:B------:R-:W-:Y:S06]  /*15f0*/  BAR.SYNC.DEFER_BLOCKING 0x0 ;  /* 0x0000000000007b1d */ /* 0x000fec0000010000 */
[----:B--2---:R-:W-:-:S02]  /*1600*/  DMUL R18, R14, R6 ;  /* 0x000000060e127228 */ /* 0x004fc40000000000 */
[----:B---3--:R-:W-:-:S06]  /*1610*/  DMUL R20, R16, R6 ;  /* 0x0000000610147228 */ /* 0x008fcc0000000000 */
[-C--:B------:R-:W-:Y:S02]  /*1620*/  DFMA R18, R16, R8.reuse, -R18 ;  /* 0x000000081012722b */ /* 0x080fe40000000812 */
[----:B------:R-:W-:-:S05]  /*1630*/  DFMA R20, R14, R8, R20 ;  /* 0x000000080e14722b */ /* 0x000fca0000000014 */
[----:B------:R1:W-:Y:S04]  /*1640*/  STG.E.64 desc[UR8][R22.64+0x18], R18 ;  /* 0x0000181216007986 */ /* 0x0003e8000c101b08 */
[----:B------:R1:W-:Y:S02]  /*1650*/  STG.E.64 desc[UR8][R12.64+0x18], R20 ;  /* 0x000018140c007986 */ /* 0x0003e4000c101b08 */
.L_x_24:
[----:B------:R-:W-:Y:S05]  /*1660*/  BRA.U !UP3, `(.L_x_23) ;  /* 0x000000010bcc7547 */ /* 0x000fea000b800000 */
[----:B------:R-:W-:Y:S02]  /*1670*/  UISETP.NE.AND UP2, UPT, UR10, 0x1, UPT ;  /* 0x000000010a00788c */ /* 0x000fe4000bf45270 */
[----:B------:R-:W-:-:S04]  /*1680*/  ULOP3.LUT UR7, UR6, 0x1, URZ, 0xc0, !UPT ;  /* 0x0000000106077892 */ /* 0x000fc8000f8ec0ff */
[----:B------:R-:W-:-:S03]  /*1690*/  UISETP.NE.U32.AND UP3, UPT, UR7, 0x1, UPT ;  /* 0x000000010700788c */ /* 0x000fc6000bf65070 */
[----:B------:R-:W-:Y:S08]  /*16a0*/  BRA.U !UP2, `(.L_x_25) ;  /* 0x000000010a707547 */ /* 0x000ff0000b800000 */
[----:B------:R-:W2:Y:S01]  /*16b0*/  LDCU.64 UR10, c[0x0][0x380] ;  /* 0x00007000ff0a77ac */ /* 0x000ea20008000a00 */
[----:B0-----:R-:W-:Y:S02]  /*16c0*/  IADD3 R15, P1, PT, R4, UR4, RZ ;  /* 0x00000004040f7c10 */ /* 0x001fe4000ff3e0ff */
[----:B-1----:R-:W-:-:S03]  /*16d0*/  IADD3 R13, P0, PT, R11, UR4, RZ ;  /* 0x000000040b0d7c10 */ /* 0x002fc6000ff1e0ff */
[----:B------:R-:W-:Y:S02]  /*16e0*/  IMAD.X R18, RZ, RZ, R5, P1 ;  /* 0x000000ffff127224 */ /* 0x000fe400008e0605 */
[----:B------:R-:W-:Y:S01]  /*16f0*/  IMAD.X R16, RZ, RZ, R10, P0 ;  /* 0x000000ffff107224 */ /* 0x000fe200000e060a */
[----:B--2---:R-:W-:Y:S02]  /*1700*/  LEA R14, P1, R15, UR10, 0x3 ;  /* 0x0000000a0f0e7c11 */ /* 0x004fe4000f8218ff */
        /* <DEDUP_REMOVED lines=10> */
[----:B------:R2:W-:Y:S04]  /*17b0*/  STG.E.64 desc[UR8][R12.64], R24 ;  /* 0x000000180c007986 */ /* 0x0005e8000c101b08 */
[----:B------:R2:W-:Y:S04]  /*17c0*/  STG.E.64 desc[UR8][R14.64], R26 ;  /* 0x0000001a0e007986 */ /* 0x0005e8000c101b08 */
[----:B------:R-:W3:Y:S04]  /*17d0*/  LDG.E.64 R16, desc[UR8][R14.64+0x8] ;  /* 0x000008080e107981 */ /* 0x000ee8000c1e1b00 */
[----:B------:R-:W4:Y:S01]  /*17e0*/  LDG.E.64 R22, desc[UR8][R12.64+0x8] ;  /* 0x000008080c167981 */ /* 0x000f22000c1e1b00 */
[----:B------:R-:W-:Y:S01]  /*17f0*/  UIADD3 UR4, UPT, UPT, UR4, 0x2, URZ ;  /* 0x0000000204047890 */ /* 0x000fe2000fffe0ff */
[----:B------:R-:W-:Y:S06]  /*1800*/  BAR.SYNC.DEFER_BLOCKING 0x0 ;  /* 0x0000000000007b1d */ /* 0x000fec0000010000 */
[----:B---3--:R-:W-:-:S02]  /*1810*/  DMUL R18, R16, R6 ;  /* 0x0000000610127228 */ /* 0x008fc40000000000 */
[----:B----4-:R-:W-:-:S06]  /*1820*/  DMUL R20, R22, R6 ;  /* 0x0000000616147228 */ /* 0x010fcc0000000000 */
[-C--:B------:R-:W-:Y:S02]  /*1830*/  DFMA R18, R22, R8.reuse, -R18 ;  /* 0x000000081612722b */ /* 0x080fe40000000812 */
[----:B------:R-:W-:-:S05]  /*1840*/  DFMA R20, R16, R8, R20 ;  /* 0x000000081014722b */ /* 0x000fca0000000014 */
[----:B------:R2:W-:Y:S04]  /*1850*/  STG.E.64 desc[UR8][R12.64+0x8], R18 ;  /* 0x000008120c007986 */ /* 0x0005e8000c101b08 */
[----:B------:R2:W-:Y:S02]  /*1860*/  STG.E.64 desc[UR8][R14.64+0x8], R20 ;  /* 0x000008140e007986 */ /* 0x0005e4000c101b08 */
.L_x_25:
[----:B------:R-:W-:Y:S05]  /*1870*/  BRA.U UP3, `(.L_x_23) ;  /* 0x0000000103487547 */ /* 0x000fea000b800000 */
[----:B------:R-:W3:Y:S01]  /*1880*/  LDCU.64 UR10, c[0x0][0x380] ;  /* 0x00007000ff0a77ac */ /* 0x000ee20008000a00 */
[----:B012---:R-:W-:Y:S02]  /*1890*/  IADD3 R13, P0, PT, R11, UR4, RZ ;  /* 0x000000040b0d7c10 */ /* 0x007fe4000ff1e0ff */
[----:B------:R-:W-:-:S03]  /*18a0*/  IADD3 R11, P1, PT, R4, UR4, RZ ;  /* 0x00000004040b7c10 */ /* 0x000fc6000ff3e0ff */
[----:B------:R-:W-:Y:S02]  /*18b0*/  IMAD.X R16, RZ, RZ, R10, P0 ;  /* 0x000000ffff107224 */ /* 0x000fe400000e060a */
[----:B------:R-:W-:Y:S01]  /*18c0*/  IMAD.X R14, RZ, RZ, R5, P1 ;  /* 0x000000ffff0e7224 */ /* 0x000fe200008e0605 */
[----:B---3--:R-:W-:Y:S02]  /*18d0*/  LEA R10, P1, R11, UR10, 0x3 ;  /* 0x0000000a0b0a7c11 */ /* 0x008fe4000f8218ff */
        /* <DEDUP_REMOVED lines=11> */
[----:B------:R3:W-:Y:S02]  /*1990*/  STG.E.64 desc[UR8][R10.64], R20 ;  /* 0x000000140a007986 */ /* 0x0007e4000c101b08 */
.L_x_23:
[----:B------:R-:W-:Y:S01]  /*19a0*/  UMOV UR4, URZ ;  /* 0x000000ff00047c82 */ /* 0x000fe20008000000 */
[----:B------:R-:W-:Y:S05]  /*19b0*/  BRA.U !UP0, `(.L_x_26) ;  /* 0x00000009088c7547 */ /* 0x000fea000b800000 */
[----:B---3--:R-:W-:Y:S01]  /*19c0*/  PRMT R10, R0, 0x9910, RZ ;  /* 0x00009910000a7816 */ /* 0x008fe200000000ff */
[----:B------:R-:W-:Y:S02]  /*19d0*/  ULOP3.LUT UR6, UR6, 0x7, URZ, 0xc0, !UPT ;  /* 0x0000000706067892 */ /* 0x000fe4000f8ec0ff */
[----:B------:R-:W-:Y:S01]  /*19e0*/  USHF.L.U32 UR10, UR5, 0x1, URZ ;  /* 0x00000001050a7899 */ /* 0x000fe200080006ff */
[----:B------:R-:W-:Y:S01]  /*19f0*/  SHF.R.S32.HI R11, RZ, 0x1f, R10 ;  /* 0x0000001fff0b7819 */ /* 0x000fe2000001140a */
[----:B------:R-:W-:Y:S02]  /*1a00*/  UIMAD UR11, UR5, 0x3, URZ ;  /* 0x00000003050b78a4 */ /* 0x000fe4000f8e02ff */
[----:B------:R-:W-:Y:S02]  /*1a10*/  USHF.L.U32 UR12, UR5, 0x2, URZ ;  /* 0x00000002050c7899 */ /* 0x000fe400080006ff */
[----:B------:R-:W-:Y:S01]  /*1a20*/  UIMAD UR13, UR5, 0x5, URZ ;  /* 0x00000005050d78a4 */ /* 0x000fe2000f8e02ff */
[----:B------:R-:W3:Y:S01]  /*1a30*/  LDCU.64 UR16, c[0x0][0x380] ;  /* 0x00007000ff1077ac */ /* 0x000ee20008000a00 */
[----:B------:R-:W-:-:S02]  /*1a40*/  UIMAD UR14, UR5, 0x6, URZ ;  /* 0x00000006050e78a4 */ /* 0x000fc4000f8e02ff */
[----:B------:R-:W-:Y:S02]  /*1a50*/  UIMAD UR15, UR5, 0x7, URZ ;  /* 0x00000007050f78a4 */ /* 0x000fe4000f8e02ff */
[----:B------:R-:W-:Y:S01]  /*1a60*/  UIADD3 UR6, UPT, UPT, -UR5, UR6, URZ ;  /* 0x0000000605067290 */ /* 0x000fe2000fffe1ff */
[----:B------:R-:W-:Y:S01]  /*1a70*/  UMOV UR4, URZ ;  /* 0x000000ff00047c82 */ /* 0x000fe20008000000 */
[----:B------:R-:W-:-:S10]  /*1a80*/  UMOV UR7, UR5 ;  /* 0x0000000500077c82 */ /* 0x000fd40008000000 */
.L_x_27:
[----:B012---:R-:W-:Y:S02]  /*1a90*/  IADD3 R12, P1, PT, R2, UR4, RZ ;  /* 0x00000004020c7c10 */ /* 0x007fe4000ff3e0ff */
[----:B------:R-:W-:-:S03]  /*1aa0*/  IADD3 R15, P0, PT, R10, UR4, RZ ;  /* 0x000000040a0f7c10 */ /* 0x000fc6000ff1e0ff */
[----:B------:R-:W-:Y:S01]  /*1ab0*/  IMAD.X R13, RZ, RZ, R3, P1 ;  /* 0x000000ffff0d7224 */ /* 0x000fe200008e0603 */
[C---:B---3--:R-:W-:Y:S01]  /*1ac0*/  LEA R24, P1, R12.reuse, UR16, 0x3 ;  /* 0x000000100c187c11 */ /* 0x048fe2000f8218ff */
[----:B------:R-:W-:Y:S01]  /*1ad0*/  IMAD.X R16, RZ, RZ, R11, P0 ;  /* 0x000000ffff107224 */ /* 0x000fe200000e060b */
[C---:B------:R-:W-:Y:S02]  /*1ae0*/  LEA R14, P0, R15.reuse, UR16, 0x3 ;  /* 0x000000100f0e7c11 */ /* 0x040fe4000f8018ff */
[----:B------:R-:W-:Y:S02]  /*1af0*/  LEA.HI.X R25, R12, UR17, R13, 0x3, P1 ;  /* 0x000000110c197c11 */ /* 0x000fe400088f1c0d */
[----:B------:R-:W-:-:S03]  /*1b00*/  LEA.HI.X R15, R15, UR17, R16, 0x3, P0 ;  /* 0x000000110f0f7c11 */ /* 0x000fc600080f1c10 */
[----:B------:R-:W2:Y:S04]  /*1b10*/  LDG.E.64 R16, desc[UR8][R24.64] ;  /* 0x0000000818107981 */ /* 0x000ea8000c1e1b00 */
[----:B----4-:R-:W3:Y:S01]  /*1b20*/  LDG.E.64 R20, desc[UR8][R14.64] ;  /* 0x000000080e147981 */ /* 0x010ee2000c1e1b00 */
[----:B------:R-:W-:Y:S01]  /*1b30*/  BAR.SYNC.DEFER_BLOCKING 0x0 ;  /* 0x0000000000007b1d */ /* 0x000fe20000010000 */
[----:B------:R-:W-:-:S05]  /*1b40*/  IADD3 R19, P1, PT, R2, UR7, RZ ;  /* 0x0000000702137c10 */ /* 0x000fca000ff3e0ff */
[-C--:B--2---:R-:W-:Y:S02]  /*1b50*/  DMUL R22, R16, R6.reuse ;  /* 0x0000000610167228 */ /* 0x084fe40000000000 */
[----:B---3--:R-:W-:-:S06]  /*1b60*/  DMUL R12, R20, R6 ;  /* 0x00000006140c7228 */ /* 0x008fcc0000000000 */
[-C--:B------:R-:W-:Y:S01]  /*1b70*/  DFMA R22, R20, R8.reuse, -R22 ;  /* 0x000000081416722b */ /* 0x080fe20000000816 */
[----:B------:R-:W-:Y:S01]  /*1b80*/  IADD3 R20, P0, PT, R10, UR7, RZ ;  /* 0x000000070a147c10 */ /* 0x000fe2000ff1e0ff */
[----:B------:R-:W-:Y:S01]  /*1b90*/  DFMA R12, R16, R8, R12 ;  /* 0x00000008100c722b */ /* 0x000fe2000000000c */
[----:B------:R-:W-:Y:S01]  /*1ba0*/  IMAD.X R16, RZ, RZ, R3, P1 ;  /* 0x000000ffff107224 */ /* 0x000fe200008e0603 */
[C---:B------:R-:W-:Y:S02]  /*1bb0*/  LEA R26, P1, R19.reuse, UR16, 0x3 ;  /* 0x00000010131a7c11 */ /* 0x040fe4000f8218ff */
[----:B------:R-:W-:Y:S01]  /*1bc0*/  IMAD.X R17, RZ, RZ, R11, P0 ;  /* 0x000000ffff117224 */ /* 0x000fe200000e060b */
[C---:B------:R-:W-:Y:S01]  /*1bd0*/  LEA R18, P0, R20.reuse, UR16, 0x3 ;  /* 0x0000001014127c11 */ /* 0x040fe2000f8018ff */
[----:B------:R-:W-:Y:S01]  /*1be0*/  STG.E.64 desc[UR8][R14.64], R22 ;  /* 0x000000160e007986 */ /* 0x000fe2000c101b08 */
[----:B------:R-:W-:Y:S02]  /*1bf0*/  LEA.HI.X R27, R19, UR17, R16, 0x3, P1 ;  /* 0x00000011131b7c11 */ /* 0x000fe400088f1c10 */
[----:B------:R-:W-:Y:S01]  /*1c00*/  LEA.HI.X R19, R20, UR17, R17, 0x3, P0 ;  /* 0x0000001114137c11 */ /* 0x000fe200080f1c11 */
[----:B------:R0:W-:Y:S04]  /*1c10*/  STG.E.64 desc[UR8][R24.64], R12 ;  /* 0x0000000c18007986 */ /* 0x0001e8000c101b08 */
[----:B------:R-:W2:Y:S04]  /*1c20*/  LDG.E.64 R20, desc[UR8][R18.64] ;  /* 0x0000000812147981 */ /* 0x000ea8000c1e1b00 */
[----:B0-----:R-:W3:Y:S01]  /*1c30*/  LDG.E.64 R12, desc[UR8][R26.64] ;  /* 0x000000081a0c7981 */ /* 0x001ee2000c1e1b00 */
[----:B------:R-:W-:Y:S01]  /*1c40*/  BAR.SYNC.DEFER_BLOCKING 0x0 ;  /* 0x0000000000007b1d */ /* 0x000fe20000010000 */
[----:B------:R-:W-:-:S05]  /*1c50*/  IADD3 R15, P1, PT, R2, UR10, RZ ;  /* 0x0000000a020f7c10 */ /* 0x000fca000ff3e0ff */
[-C--:B--2---:R-:W-:Y:S02]  /*1c60*/  DMUL R16, R20, R6.reuse ;  /* 0x0000000614107228 */ /* 0x084fe40000000000 */
[----:B---3--:R-:W-:-:S06]  /*1c70*/  DMUL R28, R12, R6 ;  /* 0x000000060c1c7228 */ /* 0x008fcc0000000000 */
[-C--:B------:R-:W-:Y:S02]  /*1c80*/  DFMA R16, R12, R8.reuse, R16 ;  /* 0x000000080c10722b */ /* 0x080fe40000000010 */
[----:B------:R-:W-:Y:S01]  /*1c90*/  DFMA R28, R20, R8, -R28 ;  /* 0x00000008141c722b */ /* 0x000fe2000000081c */
[----:B------:R-:W-:Y:S01]  /*1ca0*/  IADD3 R20, P0, PT, R10, UR10, RZ ;  /* 0x0000000a0a147c10 */ /* 0x000fe2000ff1e0ff */
[----:B------:R-:W-:Y:S01]  /*1cb0*/  IMAD.X R21, RZ, RZ, R3, P1 ;  /* 0x000000ffff157224 */ /* 0x000fe200008e0603 */
[----:B------:R-:W-:-:S03]  /*1cc0*/  LEA R22, P1, R15, UR16, 0x3 ;  /* 0x000000100f167c11 */ /* 0x000fc6000f8218ff */
[----:B------:R-:W-:Y:S01]  /*1cd0*/  IMAD.X R13, RZ, RZ, R11, P0 ;  /* 0x000000ffff0d7224 */ /* 0x000fe200000e060b */
[C---:B------:R-:W-:Y:S02]  /*1ce0*/  LEA R14, P0, R20.reuse, UR16, 0x3 ;  /* 0x00000010140e7c11 */ /* 0x040fe4000f8018ff */
[----:B------:R-:W-:Y:S01]  /*1cf0*/  LEA.HI.X R23, R15, UR17, R21, 0x3, P1 ;  /* 0x000000110f177c11 */ /* 0x000fe200088f1c15 */
[----:B------:R-:W-:Y:S01]  /*1d00*/  STG.E.64 desc[UR8][R18.64], R28 ;  /* 0x0000001c12007986 */ /* 0x000fe2000c101b08 */
[----:B------:R-:W-:-:S03]  /*1d10*/  LEA.HI.X R15, R20, UR17, R13, 0x3, P0 ;  /* 0x00000011140f7c11 */ /* 0x000fc600080f1c0d */
        /* <DEDUP_REMOVED lines=14> */
[----:B------:R-:W-:Y:S02]  /*1e00*/  LEA.HI.X R29, R18, UR17, R17, 0x3, P1 ;  /* 0x00000011121d7c11 */ /* 0x000fe400088f1c11 */
[----:B------:R-:W-:Y:S01]  /*1e10*/  LEA.HI.X R21, R21, UR17, R16, 0x3, P0 ;  /* 0x0000001115157c11 */ /* 0x000fe200080f1c10 */
[----:B------:R-:W-:Y:S04]  /*1e20*/  STG.E.64 desc[UR8][R14.64], R24 ;  /* 0x000000180e007986 */ /* 0x000fe8000c101b08 */
[----:B------:R0:W-:Y:S04]  /*1e30*/  STG.E.64 desc[UR8][R22.64], R12 ;  /* 0x0000000c16007986 */ /* 0x0001e8000c101b08 */
[----:B------:R-:W2:Y:S04]  /*1e40*/  LDG.E.64 R18, desc[UR8][R20.64] ;  /* 0x0000000814127981 */ /* 0x000ea8000c1e1b00 */
[----:B0-----:R-:W3:Y:S01]  /*1e50*/  LDG.E.64 R12, desc[UR8][R28.64] ;  /* 0x000000081c0c7981 */ /* 0x001ee2000c1e1b00 */
[----:B------:R-:W-:-:S02]  /*1e60*/  IADD3 R14, P1, PT, R2, UR12, RZ ;  /* 0x0000000c020e7c10 */ /* 0x000fc4000ff3e0ff */
[----:B------:R-:W-:-:S05]  /*1e70*/  IADD3 R15, P0, PT, R10, UR12, RZ ;  /* 0x0000000c0a0f7c10 */ /* 0x000fca000ff1e0ff */
[----:B------:R-:W-:Y:S01]  /*1e80*/  IMAD.X R22, RZ, RZ, R11, P0 ;  /* 0x000000ffff167224 */ /* 0x000fe200000e060b */
[----:B------:R-:W-:Y:S06]  /*1e90*/  BAR.SYNC.DEFER_BLOCKING 0x0 ;  /* 0x0000000000007b1d */ /* 0x000fec0000010000 */
[-C--:B--2---:R-:W-:Y:S02]  /*1ea0*/  DMUL R16, R18, R6.reuse ;  /* 0x0000000612107228 */ /* 0x084fe40000000000 */
[----:B---3--:R-:W-:-:S06]  /*1eb0*/  DMUL R26, R12, R6 ;  /* 0x000000060c1a7228 */ /* 0x008fcc0000000000 */
[-C--:B------:R-:W-:Y:S02]  /*1ec0*/  DFMA R16, R12, R8.reuse, R16 ;  /* 0x000000080c10722b */ /* 0x080fe40000000010 */
[----:B------:R-:W-:Y:S01]  /*1ed0*/  DFMA R26, R18, R8, -R26 ;  /* 0x00000008121a722b */ /* 0x000fe2000000081a */
[----:B------:R-:W-:Y:S01]  /*1ee0*/  IMAD.X R19, RZ, RZ, R3, P1 ;  /* 0x000000ffff137224 */ /* 0x000fe200008e0603 */
[C---:B------:R-:W-:Y:S02]  /*1ef0*/  LEA R18, P1, R14.reuse, UR16, 0x3 ;  /* 0x000000100e127c11 */ /* 0x040fe4000f8218ff */
[C---:B------:R-:W-:Y:S02]  /*1f00*/  LEA R12, P0, R15.reuse, UR16, 0x3 ;  /* 0x000000100f0c7c11 */ /* 0x040fe4000f8018ff */
[----:B------:R-:W-:Y:S01]  /*1f10*/  LEA.HI.X R19, R14, UR17, R19, 0x3, P1 ;  /* 0x000000110e137c11 */ /* 0x000fe200088f1c13 */
[----:B------:R-:W-:Y:S01]  /*1f20*/  STG.E.64 desc[UR8][R20.64], R26 ;  /* 0x0000001a14007986 */ /* 0x000fe2000c101b08 */
[----:B------:R-:W-:-:S03]  /*1f30*/  LEA.HI.X R13, R15, UR17, R22, 0x3, P0 ;  /* 0x000000110f0d7c11 */ /* 0x000fc600080f1c16 */
[----:B------:R0:W-:Y:S04]  /*1f40*/  STG.E.64 desc[UR8][R28.64], R16 ;  /* 0x000000101c007986 */ /* 0x0001e8000c101b08 */
[----:B------:R-:W2:Y:S04]  /*1f50*/  LDG.E.64 R22, desc[UR8][R12.64] ;  /* 0x000000080c167981 */ /* 0x000ea8000c1e1b00 */
[----:B0-----:R-:W3:Y:S01]  /*1f60*/  LDG.E.64 R16, desc[UR8][R18.64] ;  /* 0x0000000812107981 */ /* 0x001ee2000c1e1b00 */
[----:B------:R-:W-:Y:S01]  /*1f70*/  IADD3 R21, P1, PT, R2, UR13, RZ ;  /* 0x0000000d02157c10 */ /* 0x000fe2000ff3e0ff */
[----:B------:R-:W-:Y:S06]  /*1f80*/  BAR.SYNC.DEFER_BLOCKING 0x0 ;  /* 0x0000000000007b1d */ /* 0x000fec0000010000 */
[----:B--2---:R-:W-:-:S02]  /*1f90*/  DMUL R14, R22, R6 ;  /* 0x00000006160e7228 */ /* 0x004fc40000000000 */
        /* <DEDUP_REMOVED lines=10> */
[----:B------:R0:W-:Y:S04]  /*2040*/  STG.E.64 desc[UR8][R12.64], R24 ;  /* 0x000000180c007986 */ /* 0x0001e8000c101b08 */
[----:B------:R1:W-:Y:S04]  /*2050*/  STG.E.64 desc[UR8][R18.64], R14 ;  /* 0x0000000e12007986 */ /* 0x0003e8000c101b08 */
[----:B------:R-:W2:Y:S04]  /*2060*/  LDG.E.64 R16, desc[UR8][R20.64] ;  /* 0x0000000814107981 */ /* 0x000ea8000c1e1b00 */
[----:B0-----:R-:W3:Y:S01]  /*2070*/  LDG.E.64 R12, desc[UR8][R26.64] ;  /* 0x000000081a0c7981 */ /* 0x001ee2000c1e1b00 */
[----:B-1----:R-:W-:Y:S01]  /*2080*/  IADD3 R15, P1, PT, R2, UR14, RZ ;  /* 0x0000000e020f7c10 */ /* 0x002fe2000ff3e0ff */
        /* <DEDUP_REMOVED lines=9> */
[----:B------:R-:W-:Y:S02]  /*2120*/  LEA.HI.X R13, R15, UR17, R17, 0x3, P1 ;  /* 0x000000110f0d7c11 */ /* 0x000fe400088f1c11 */
[C---:B------:R-:W-:Y:S01]  /*2130*/  LEA R14, P0, R16.reuse, UR16, 0x3 ;  /* 0x00000010100e7c11 */ /* 0x040fe2000f8018ff */
[----:B------:R0:W-:Y:S03]  /*2140*/  STG.E.64 desc[UR8][R20.64], R28 ;  /* 0x0000001c14007986 */ /* 0x0001e6000c101b08 */
[----:B------:R-:W-:Y:S01]  /*2150*/  LEA.HI.X R15, R16, UR17, R19, 0x3, P0 ;  /* 0x00000011100f7c11 */ /* 0x000fe200080f1c13 */
[----:B------:R1:W-:Y:S04]  /*2160*/  STG.E.64 desc[UR8][R26.64], R22 ;  /* 0x000000161a007986 */ /* 0x0003e8000c101b08 */
[----:B------:R-:W2:Y:S04]  /*2170*/  LDG.E.64 R24, desc[UR8][R14.64] ;  /* 0x000000080e187981 */ /* 0x000ea8000c1e1b00 */
[----:B0-----:R-:W3:Y:S01]  /*2180*/  LDG.E.64 R20, desc[UR8][R12.64] ;  /* 0x000000080c147981 */ /* 0x001ee2000c1e1b00 */
[----:B-1----:R-:W-:-:S05]  /*2190*/  IADD3 R23, P0, PT, R10, UR15, RZ ;  /* 0x0000000f0a177c10 */ /* 0x002fca000ff1e0ff */
[----:B------:R-:W-:Y:S01]  /*21a0*/  IMAD.X R26, RZ, RZ, R11, P0 ;  /* 0x000000ffff1a7224 */ /* 0x000fe200000e060b */
[----:B------:R-:W-:Y:S06]  /*21b0*/  BAR.SYNC.DEFER_BLOCKING 0x0 ;  /* 0x0000000000007b1d */ /* 0x000fec0000010000 */
[-C--:B--2---:R-:W-:Y:S02]  /*21c0*/  DMUL R18, R24, R6.reuse ;  /* 0x0000000618127228 */ /* 0x084fe40000000000 */
[----:B---3--:R-:W-:-:S06]  /*21d0*/  DMUL R16, R20, R6 ;  /* 0x0000000614107228 */ /* 0x008fcc0000000000 */
[-C--:B------:R-:W-:Y:S02]  /*21e0*/  DFMA R18, R20, R8.reuse, R18 ;  /* 0x000000081412722b */ /* 0x080fe40000000012 */
[----:B------:R-:W-:Y:S01]  /*21f0*/  DFMA R16, R24, R8, -R16 ;  /* 0x000000081810722b */ /* 0x000fe20000000810 */
[----:B------:R-:W-:Y:S02]  /*2200*/  IADD3 R24, P1, PT, R2, UR15, RZ ;  /* 0x0000000f02187c10 */ /* 0x000fe4000ff3e0ff */
        /* <DEDUP_REMOVED lines=9> */
[----:B------:R-:W-:-:S04]  /*22a0*/  UIADD3 UR6, UPT, UPT, UR6, 0x8, URZ ;  /* 0x0000000806067890 */ /* 0x000fc8000fffe0ff */
[----:B------:R-:W-:Y:S02]  /*22b0*/  UISETP.NE.AND UP0, UPT, UR6, URZ, UPT ;  /* 0x000000ff0600728c */ /* 0x000fe4000bf05270 */
[----:B------:R-:W-:Y:S02]  /*22c0*/  ULEA UR4, UR5, UR4, 0x3 ;  /* 0x0000000405047291 */ /* 0x000fe4000f8e18ff */
[----:B------:R-:W-:Y:S02]  /*22d0*/  ULEA UR7, UR5, UR7, 0x3 ;  /* 0x0000000705077291 */ /* 0x000fe4000f8e18ff */
[----:B------:R-:W-:Y:S02]  /*22e0*/  ULEA UR10, UR5, UR10, 0x3 ;  /* 0x0000000a050a7291 */ /* 0x000fe4000f8e18ff */
[----:B------:R-:W-:Y:S02]  /*22f0*/  ULEA UR11, UR5, UR11, 0x3 ;  /* 0x0000000b050b7291 */ /* 0x000fe4000f8e18ff */
[----:B------:R-:W-:-:S02]  /*2300*/  ULEA UR12, UR5, UR12, 0x3 ;  /* 0x0000000c050c7291 */ /* 0x000fc4000f8e18ff */
[----:B------:R-:W-:Y:S02]  /*2310*/  ULEA UR13, UR5, UR13, 0x3 ;  /* 0x0000000d050d7291 */ /* 0x000fe4000f8e18ff */
[----:B------:R-:W-:Y:S02]  /*2320*/  ULEA UR14, UR5, UR14, 0x3 ;  /* 0x0000000e050e7291 */ /* 0x000fe4000f8e18ff */
[----:B------:R-:W-:Y:S01]  /*2330*/  ULEA UR15, UR5, UR15, 0x3 ;  /* 0x0000000f050f7291 */ /* 0x000fe2000f8e18ff */
[----:B------:R-:W-:Y:S06]  /*2340*/  BAR.SYNC.DEFER_BLOCKING 0x0 ;  /* 0x0000000000007b1d */ /* 0x000fec0000010000 */
[----:B--2---:R-:W-:-:S02]  /*2350*/  DMUL R26, R24, R6 ;  /* 0x00000006181a7228 */ /* 0x004fc40000000000 */
[----:B---3--:R-:W-:-:S06]  /*2360*/  DMUL R28, R12, R6 ;  /* 0x000000060c1c7228 */ /* 0x008fcc0000000000 */
[-C--:B------:R-:W-:Y:S02]  /*2370*/  DFMA R26, R12, R8.reuse, -R26 ;  /* 0x000000080c1a722b */ /* 0x080fe4000000081a */
[----:B------:R-:W-:-:S05]  /*2380*/  DFMA R28, R24, R8, R28 ;  /* 0x00000008181c722b */ /* 0x000fca000000001c */
[----:B------:R4:W-:Y:S04]  /*2390*/  STG.E.64 desc[UR8][R20.64], R26 ;  /* 0x0000001a14007986 */ /* 0x0009e8000c101b08 */
[----:B------:R4:W-:Y:S01]  /*23a0*/  STG.E.64 desc[UR8][R22.64], R28 ;  /* 0x0000001c16007986 */ /* 0x0009e2000c101b08 */
[----:B------:R-:W-:Y:S05]  /*23b0*/  BRA.U UP0, `(.L_x_27) ;  /* 0xfffffff500b47547 */ /* 0x000fea000b83ffff */
[----:B------:R-:W0:Y:S02]  /*23c0*/  LDCU UR4, c[0x0][0x398] ;  /* 0x00007300ff0477ac */ /* 0x000e240008000800 */
[----:B0-----:R-:W-:-:S04]  /*23d0*/  ULOP3.LUT UR4, UR4, 0x7, URZ, 0xc0, !UPT ;  /* 0x0000000704047892 */ /* 0x001fc8000f8ec0ff */
[----:B------:R-:W-:-:S12]  /*23e0*/  UIADD3 UR4, UPT, UPT, UR5, -UR4, URZ ;  /* 0x8000000405047290 */ /* 0x000fd8000fffe0ff */
.L_x_26:
[----:B------:R-:W-:Y:S05]  /*23f0*/  BRA.U !UP1, `(.L_x_28) ;  /* 0x0000000909607547 */ /* 0x000fea000b800000 */
[----:B------:R-:W5:Y:S02]  /*2400*/  LDCU UR7, c[0x0][0x398] ;  /* 0x00007300ff0777ac */ /* 0x000f640008000800 */
[----:B-----5:R-:W-:Y:S02]  /*2410*/  ULOP3.LUT UR6, UR7, 0x7, URZ, 0xc0, !UPT ;  /* 0x0000000707067892 */ /* 0x020fe4000f8ec0ff */
[----:B------:R-:W-:Y:S02]  /*2420*/  ULOP3.LUT UR12, UR7, 0x3, URZ, 0xc0, !UPT ;  /* 0x00000003070c7892 */ /* 0x000fe4000f8ec0ff */
[----:B------:R-:W-:Y:S02]  /*2430*/  UISETP.GE.U32.AND UP0, UPT, UR6, 0x4, UPT ;  /* 0x000000040600788c */ /* 0x000fe4000bf06070 */
[----:B------:R-:W-:-:S07]  /*2440*/  UISETP.NE.AND UP2, UPT, UR12, URZ, UPT ;  /* 0x000000ff0c00728c */ /* 0x000fce000bf45270 */
[----:B------:R-:W-:Y:S05]  /*2450*/  BRA.U !UP0, `(.L_x_29) ;  /* 0x0000000508387547 */ /* 0x000fea000b800000 */
[----:B------:R-:W4:Y:S01]  /*2460*/  LDCU.64 UR10, c[0x0][0x380] ;  /* 0x00007000ff0a77ac */ /* 0x000f220008000a00 */
[----:B0123--:R-:W-:Y:S01]  /*2470*/  PRMT R12, R0, 0x9910, RZ ;  /* 0x00009910000c7816 */ /* 0x00ffe200000000ff */
[----:B------:R-:W-:-:S03]  /*2480*/  UIMAD UR6, UR5, UR4, URZ ;  /* 0x00000004050672a4 */ /* 0x000fc6000f8e02ff */
[----:B------:R-:W-:-:S03]  /*2490*/  SHF.R.S32.HI R13, RZ, 0x1f, R12 ;  /* 0x0000001fff0d7819 */ /* 0x000fc6000001140c */
[----:B------:R-:W-:-:S05]  /*24a0*/  IADD3 R10, P0, PT, R2, UR6, RZ ;  /* 0x00000006020a7c10 */ /* 0x000fca000ff1e0ff */
[----:B------:R-:W-:Y:S01]  /*24b0*/  IMAD.X R11, RZ, RZ, R3, P0 ;  /* 0x000000ffff0b7224 */ /* 0x000fe200000e0603 */
[----:B------:R-:W-:Y:S02]  /*24c0*/  IADD3 R12, P0, PT, R12, UR6, RZ ;  /* 0x000000060c0c7c10 */ /* 0x000fe4000ff1e0ff */
[----:B----4-:R-:W-:-:S04]  /*24d0*/  LEA R22, P1, R10, UR10, 0x3 ;  /* 0x0000000a0a167c11 */ /* 0x010fc8000f8218ff */
[----:B------:R-:W-:Y:S01]  /*24e0*/  LEA.HI.X R23, R10, UR11, R11, 0x3, P1 ;  /* 0x0000000b0a177c11 */ /* 0x000fe200088f1c0b */
[----:B------:R-:W-:Y:S01]  /*24f0*/  IMAD.X R11, RZ, RZ, R13, P0 ;  /* 0x000000ffff0b7224 */ /* 0x000fe200000e060d */
[----:B------:R-:W-:-:S04]  /*2500*/  LEA R14, P0, R12, UR10, 0x3 ;  /* 0x0000000a0c0e7c11 */ /* 0x000fc8000f8018ff */
[----:B------:R-:W-:Y:S02]  /*2510*/  LEA.HI.X R15, R12, UR11, R11, 0x3, P0 ;  /* 0x0000000b0c0f7c11 */ /* 0x000fe400080f1c0b */
[----:B------:R-:W2:Y:S04]  /*2520*/  LDG.E.64 R12, desc[UR8][R22.64] ;  /* 0x00000008160c7981 */ /* 0x000ea8000c1e1b00 */
[----:B------:R-:W3:Y:S01]  /*2530*/  LDG.E.64 R16, desc[UR8][R14.64] ;  /* 0x000000080e107981 */ /* 0x000ee2000c1e1b00 */
[----:B------:R-:W-:Y:S01]  /*2540*/  UIADD3 UR6, UPT, UPT, UR5, UR6, URZ ;  /* 0x0000000605067290 */ /* 0x000fe2000fffe0ff */
[----:B------:R-:W-:-:S04]  /*2550*/  PRMT R21, R0, 0x9910, RZ ;  /* 0x0000991000157816 */ /* 0x000fc800000000ff */
[----:B------:R-:W-:Y:S01]  /*2560*/  SHF.R.S32.HI R20, RZ, 0x1f, R21 ;  /* 0x0000001fff147819 */ /* 0x000fe20000011415 */
[----:B------:R-:W-:Y:S06]  /*2570*/  BAR.SYNC.DEFER_BLOCKING 0x0 ;  /* 0x0000000000007b1d */ /* 0x000fec0000010000 */
[-C--:B--2---:R-:W-:Y:S02]  /*2580*/  DMUL R24, R12, R6.reuse ;  /* 0x000000060c187228 */ /* 0x084fe40000000000 */
[----:B---3--:R-:W-:-:S06]  /*2590*/  DMUL R10, R16, R6 ;  /* 0x00000006100a7228 */ /* 0x008fcc0000000000 */
[-C--:B------:R-:W-:Y:S01]  /*25a0*/  DFMA R24, R16, R8.reuse, -R24 ;  /* 0x000000081018722b */ /* 0x080fe20000000818 */
[----:B------:R-:W-:Y:S02]  /*25b0*/  IADD3 R16, P1, PT, R2, UR6, RZ ;  /* 0x0000000602107c10 */ /* 0x000fe4000ff3e0ff */
[----:B------:R-:W-:Y:S01]  /*25c0*/  IADD3 R17, P0, PT, R21, UR6, RZ ;  /* 0x0000000615117c10 */ /* 0x000fe2000ff1e0ff */
[----:B------:R-:W-:Y:S02]  /*25d0*/  DFMA R12, R12, R8, R10 ;  /* 0x000000080c0c722b */ /* 0x000fe4000000000a */
[----:B------:R-:W-:Y:S01]  /*25e0*/  IMAD.X R11, RZ, RZ, R3, P1 ;  /* 0x000000ffff0b7224 */ /* 0x000fe200008e0603 */
[C---:B------:R-:W-:Y:S01]  /*25f0*/  LEA R26, P1, R16.reuse, UR10, 0x3 ;  /* 0x0000000a101a7c11 */ /* 0x040fe2000f8218ff */
[----:B------:R-:W-:Y:S01]  /*2600*/  IMAD.X R10, RZ, RZ, R20, P0 ;  /* 0x000000ffff0a7224 */ /* 0x000fe200000e0614 */
[----:B------:R-:W-:Y:S01]  /*2610*/  LEA R28, P0, R17, UR10, 0x3 ;  /* 0x0000000a111c7c11 */ /* 0x000fe2000f8018ff */
[----:B------:R-:W-:Y:S01]  /*2620*/  STG.E.64 desc[UR8][R14.64], R24 ;  /* 0x000000180e007986 */ /* 0x000fe2000c101b08 */
[----:B------:R-:W-:-:S02]  /*2630*/  LEA.HI.X R27, R16, UR11, R11, 0x3, P1 ;  /* 0x0000000b101b7c11 */ /* 0x000fc400088f1c0b */
[----:B------:R-:W-:Y:S01]  /*2640*/  LEA.HI.X R29, R17, UR11, R10, 0x3, P0 ;  /* 0x0000000b111d7c11 */ /* 0x000fe200080f1c0a */
[----:B------:R0:W-:Y:S04]  /*2650*/  STG.E.64 desc[UR8][R22.64], R12 ;  /* 0x0000000c16007986 */ /* 0x0001e8000c101b08 */
[----:B------:R-:W2:Y:S04]  /*2660*/  LDG.E.64 R18, desc[UR8][R28.64] ;  /* 0x000000081c127981 */ /* 0x000ea8000c1e1b00 */
[----:B0-----:R-:W3:Y:S01]  /*2670*/  LDG.E.64 R12, desc[UR8][R26.64] ;  /* 0x000000081a0c7981 */ /* 0x001ee2000c1e1b00 */
[----:B------:R-:W-:Y:S01]  /*2680*/  UIADD3 UR6, UPT, UPT, UR5, UR6, URZ ;  /* 0x0000000605067290 */ /* 0x000fe2000fffe0ff */
[----:B------:R-:W-:Y:S05]  /*2690*/  BAR.SYNC.DEFER_BLOCKING 0x0 ;  /* 0x0000000000007b1d */ /* 0x000fea0000010000 */
[----:B------:R-:W-:-:S05]  /*26a0*/  IADD3 R15, P1, PT, R2, UR6, RZ ;  /* 0x00000006020f7c10 */ /* 0x000fca000ff3e0ff */
[----:B------:R-:W-:Y:S01]  /*26b0*/  IMAD.X R24, RZ, RZ, R3, P1 ;  /* 0x000000ffff187224 */ /* 0x000fe200008e0603 */
[-C--:B--2---:R-:W-:Y:S02]  /*26c0*/  DMUL R16, R18, R6.reuse ;  /* 0x0000000612107228 */ /* 0x084fe40000000000 */
[----:B---3--:R-:W-:-:S06]  /*26d0*/  DMUL R10, R12, R6 ;  /* 0x000000060c0a7228 */ /* 0x008fcc0000000000 */
[-C--:B------:R-:W-:Y:S01]  /*26e0*/  DFMA R16, R12, R8.reuse, R16 ;  /* 0x000000080c10722b */ /* 0x080fe20000000010 */
[----:B------:R-:W-:Y:S01]  /*26f0*/  LEA R12, P1, R15, UR10, 0x3 ;  /* 0x0000000a0f0c7c11 */ /* 0x000fe2000f8218ff */
[----:B------:R-:W-:Y:S01]  /*2700*/  DFMA R10, R18, R8, -R10 ;  /* 0x00000008120a722b */ /* 0x000fe2000000080a */
[----:B------:R-:W-:Y:S02]  /*2710*/  IADD3 R18, P0, PT, R21, UR6, RZ ;  /* 0x0000000615127c10 */ /* 0x000fe4000ff1e0ff */
[----:B------:R-:W-:-:S03]  /*2720*/  LEA.HI.X R13, R15, UR11, R24, 0x3, P1 ;  /* 0x0000000b0f0d7c11 */ /* 0x000fc600088f1c18 */
[----:B------:R-:W-:Y:S01]  /*2730*/  IMAD.X R19, RZ, RZ, R20, P0 ;  /* 0x000000ffff137224 */ /* 0x000fe200000e0614 */
[C---:B------:R-:W-:Y:S01]  /*2740*/  LEA R14, P0, R18.reuse, UR10, 0x3 ;  /* 0x0000000a120e7c11 */ /* 0x040fe2000f8018ff */
[----:B------:R0:W-:Y:S03]  /*2750*/  STG.E.64 desc[UR8][R28.64], R10 ;  /* 0x0000000a1c007986 */ /* 0x0001e6000c101b08 */
[----:B------:R-:W-:Y:S01]  /*2760*/  LEA.HI.X R15, R18, UR11, R19, 0x3, P0 ;  /* 0x0000000b120f7c11 */ /* 0x000fe200080f1c13 */
[----:B------:R1:W-:Y:S04]  /*2770*/  STG.E.64 desc[UR8][R26.64], R16 ;  /* 0x000000101a007986 */ /* 0x0003e8000c101b08 */
[----:B------:R-:W1:Y:S04]  /*2780*/  LDG.E.64 R18, desc[UR8][R14.64] ;  /* 0x000000080e127981 */ /* 0x000e68000c1e1b00 */
[----:B0-----:R-:W2:Y:S01]  /*2790*/  LDG.E.64 R10, desc[UR8][R12.64] ;  /* 0x000000080c0a7981 */ /* 0x001ea2000c1e1b00 */
[----:B------:R-:W-:Y:S01]  /*27a0*/  UIADD3 UR6, UPT, UPT, UR5, UR6, URZ ;  /* 0x0000000605067290 */ /* 0x000fe2000fffe0ff */
[----:B------:R-:W-:Y:S05]  /*27b0*/  BAR.SYNC.DEFER_BLOCKING 0x0 ;  /* 0x0000000000007b1d */ /* 0x000fea0000010000 */
[----:B------:R-:W-:-:S02]  /*27c0*/  IADD3 R24, P1, PT, R2, UR6, RZ ;  /* 0x0000000602187c10 */ /* 0x000fc4000ff3e0ff */
[----:B------:R-:W-:-:S05]  /*27d0*/  IADD3 R21, P0, PT, R21, UR6, RZ ;  /* 0x0000000615157c10 */ /* 0x000fca000ff1e0ff */
[----:B------:R-:W-:Y:S01]  /*27e0*/  IMAD.X R25, RZ, RZ, R20, P0 ;  /* 0x000000ffff197224 */ /* 0x000fe200000e0614 */
[----:B------:R-:W-:-:S04]  /*27f0*/  LEA R20, P0, R21, UR10, 0x3 ;  /* 0x0000000a15147c11 */ /* 0x000fc8000f8018ff */
[----:B------:R-:W-:Y:S01]  /*2800*/  LEA.HI.X R21, R21, UR11, R25, 0x3, P0 ;  /* 0x0000000b15157c11 */ /* 0x000fe200080f1c19 */
[-C--:B-1----:R-:W-:Y:S02]  /*2810*/  DMUL R16, R18, R6.reuse ;  /* 0x0000000612107228 */ /* 0x082fe40000000000 */
[----:B--2---:R-:W-:-:S06]  /*2820*/  DMUL R22, R10, R6 ;  /* 0x000000060a167228 */ /* 0x004fcc0000000000 */
[-C--:B------:R-:W-:Y:S02]  /*2830*/  DFMA R16, R10, R8.reuse, R16 ;  /* 0x000000080a10722b */ /* 0x080fe40000000010 */
[----:B------:R-:W-:Y:S01]  /*2840*/  DFMA R18, R18, R8, -R22 ;  /* 0x000000081212722b */ /* 0x000fe20000000816 */
[----:B------:R-:W-:Y:S01]  /*2850*/  IMAD.X R23, RZ, RZ, R3, P1 ;  /* 0x000000ffff177224 */ /* 0x000fe200008e0603 */
[----:B------:R-:W-:-:S04]  /*2860*/  LEA R22, P1, R24, UR10, 0x3 ;  /* 0x0000000a18167c11 */ /* 0x000fc8000f8218ff */
[----:B------:R-:W-:Y:S01]  /*2870*/  LEA.HI.X R23, R24, UR11, R23, 0x3, P1 ;  /* 0x0000000b18177c11 */ /* 0x000fe200088f1c17 */
        /* <DEDUP_REMOVED lines=12> */
.L_x_29:
[----:B------:R-:W-:Y:S05]  /*2940*/  BRA.U !UP2, `(.L_x_28) ;  /* 0x000000050a0c7547 */ /* 0x000fea000b800000 */
[----:B------:R-:W-:Y:S02]  /*2950*/  UISETP.NE.AND UP0, UPT, UR12, 0x1, UPT ;  /* 0x000000010c00788c */ /* 0x000fe4000bf05270 */
[----:B------:R-:W-:-:S04]  /*2960*/  ULOP3.LUT UR6, UR7, 0x1, URZ, 0xc0, !UPT ;  /* 0x0000000107067892 */ /* 0x000fc8000f8ec0ff */
[----:B------:R-:W-:-:S03]  /*2970*/  UISETP.NE.U32.AND UP2, UPT, UR6, 0x1, UPT ;  /* 0x000000010600788c */ /* 0x000fc6000bf45070 */
[----:B------:R-:W-:Y:S08]  /*2980*/  BRA.U !UP0, `(.L_x_30) ;  /* 0x0000000108a87547 */ /* 0x000ff0000b800000 */
[----:B------:R-:W5:Y:S01]  /*2990*/  LDCU.64 UR10, c[0x0][0x380] ;  /* 0x00007000ff0a77ac */ /* 0x000f620008000a00 */
[----:B---3--:R-:W-:Y:S01]  /*29a0*/  PRMT R10, R0, 0x9910, RZ ;  /* 0x00009910000a7816 */ /* 0x008fe200000000ff */
[----:B------:R-:W-:-:S03]  /*29b0*/  UIMAD UR6, UR5, UR4, URZ ;  /* 0x00000004050672a4 */ /* 0x000fc6000f8e02ff */
[----:B------:R-:W-:-:S03]  /*29c0*/  SHF.R.S32.HI R11, RZ, 0x1f, R10 ;  /* 0x0000001fff0b7819 */ /* 0x000fc6000001140a */
[----:B012---:R-:W-:-:S05]  /*29d0*/  IADD3 R12, P0, PT, R2, UR6, RZ ;  /* 0x00000006020c7c10 */ /* 0x007fca000ff1e0ff */
[----:B------:R-:W-:Y:S01]  /*29e0*/  IMAD.X R13, RZ, RZ, R3, P0 ;  /* 0x000000ffff0d7224 */ /* 0x000fe200000e0603 */
[----:B------:R-:W-:Y:S02]  /*29f0*/  IADD3 R10, P0, PT, R10, UR6, RZ ;  /* 0x000000060a0a7c10 */ /* 0x000fe4000ff1e0ff */
[----:B-----5:R-:W-:-:S03]  /*2a00*/  LEA R14, P1, R12, UR10, 0x3 ;  /* 0x0000000a0c0e7c11 */ /* 0x020fc6000f8218ff */
[----:B------:R-:W-:Y:S01]  /*2a10*/  IMAD.X R11, RZ, RZ, R11, P0 ;  /* 0x000000ffff0b7224 */ /* 0x000fe200000e060b */
[----:B------:R-:W-:Y:S02]  /*2a20*/  LEA.HI.X R15, R12, UR11, R13, 0x3, P1 ;  /* 0x0000000b0c0f7c11 */ /* 0x000fe400088f1c0d */
[----:B------:R-:W-:-:S04]  /*2a30*/  LEA R12, P0, R10, UR10, 0x3 ;  /* 0x0000000a0a0c7c11 */ /* 0x000fc8000f8018ff */
[----:B------:R-:W-:Y:S02]  /*2a40*/  LEA.HI.X R13, R10, UR11, R11, 0x3, P0 ;  /* 0x0000000b0a0d7c11 */ /* 0x000fe400080f1c0b */
[----:B------:R-:W2:Y:S04]  /*2a50*/  LDG.E.64 R10, desc[UR8][R14.64] ;  /* 0x000000080e0a7981 */ /* 0x000ea8000c1e1b00 */
[----:B------:R-:W3:Y:S01]  /*2a60*/  LDG.E.64 R18, desc[UR8][R12.64] ;  /* 0x000000080c127981 */ /* 0x000ee2000c1e1b00 */
[----:B------:R-:W-:Y:S01]  /*2a70*/  UIADD3 UR6, UPT, UPT, UR5, UR6, URZ ;  /* 0x0000000605067290 */ /* 0x000fe2000fffe0ff */
[----:B------:R-:W-:-:S04]  /*2a80*/  PRMT R24, R0, 0x9910, RZ ;  /* 0x0000991000187816 */ /* 0x000fc800000000ff */
[----:B----4-:R-:W-:Y:S01]  /*2a90*/  SHF.R.S32.HI R22, RZ, 0x1f, R24 ;  /* 0x0000001fff167819 */ /* 0x010fe20000011418 */
[----:B------:R-:W-:Y:S01]  /*2aa0*/  BAR.SYNC.DEFER_BLOCKING 0x0 ;  /* 0x0000000000007b1d */ /* 0x000fe20000010000 */
[----:B------:R-:W-:Y:S02]  /*2ab0*/  IADD3 R24, P0, PT, R24, UR6, RZ ;  /* 0x0000000618187c10 */ /* 0x000fe4000ff1e0ff */
[----:B------:R-:W-:-:S05]  /*2ac0*/  IADD3 R23, P1, PT, R2, UR6, RZ ;  /* 0x0000000602177c10 */ /* 0x000fca000ff3e0ff */
[----:B------:R-:W-:Y:S01]  /*2ad0*/  IMAD.X R26, RZ, RZ, R3, P1 ;  /* 0x000000ffff1a7224 */ /* 0x000fe200008e0603 */
[-C--:B--2---:R-:W-:Y:S02]  /*2ae0*/  DMUL R20, R10, R6.reuse ;  /* 0x000000060a147228 */ /* 0x084fe40000000000 */
[----:B---3--:R-:W-:-:S06]  /*2af0*/  DMUL R16, R18, R6 ;  /* 0x0000000612107228 */ /* 0x008fcc0000000000 */
[-C--:B------:R-:W-:Y:S01]  /*2b00*/  DFMA R18, R18, R8.reuse, -R20 ;  /* 0x000000081212722b */ /* 0x080fe20000000814 */
[----:B------:R-:W-:Y:S01]  /*2b10*/  IMAD.X R21, RZ, RZ, R22, P0 ;  /* 0x000000ffff157224 */ /* 0x000fe200000e0616 */
[C---:B------:R-:W-:Y:S01]  /*2b20*/  LEA R22, P1, R23.reuse, UR10, 0x3 ;  /* 0x0000000a17167c11 */ /* 0x040fe2000f8218ff */
[----:B------:R-:W-:Y:S01]  /*2b30*/  DFMA R16, R10, R8, R16 ;  /* 0x000000080a10722b */ /* 0x000fe20000000010 */
[C---:B------:R-:W-:Y:S02]  /*2b40*/  LEA R20, P0, R24.reuse, UR10, 0x3 ;  /* 0x0000000a18147c11 */ /* 0x040fe4000f8018ff */
[----:B------:R-:W-:Y:S01]  /*2b50*/  LEA.HI.X R23, R23, UR11, R26, 0x3, P1 ;  /* 0x0000000b17177c11 */ /* 0x000fe200088f1c1a */
[----:B------:R0:W-:Y:S01]  /*2b60*/  STG.E.64 desc[UR8][R12.64], R18 ;  /* 0x000000120c007986 */ /* 0x0001e2000c101b08 */
[----:B------:R-:W-:-:S03]  /*2b70*/  LEA.HI.X R21, R24, UR11, R21, 0x3, P0 ;  /* 0x0000000b18157c11 */ /* 0x000fc600080f1c15 */
        /* <DEDUP_REMOVED lines=11> */
.L_x_30:
[----:B------:R-:W-:Y:S05]  /*2c30*/  BRA.U UP2, `(.L_x_28) ;  /* 0x0000000102507547 */ /* 0x000fea000b800000 */
[----:B------:R-:W5:Y:S01]  /*2c40*/  LDCU.64 UR6, c[0x0][0x380] ;  /* 0x00007000ff0677ac */ /* 0x000f620008000a00 */
[----:B0-2---:R-:W-:Y:S01]  /*2c50*/  PRMT R14, R0, 0x9910, RZ ;  /* 0x00009910000e7816 */ /* 0x005fe200000000ff */
[----:B------:R-:W-:-:S06]  /*2c60*/  UIMAD UR4, UR5, UR4, URZ ;  /* 0x00000004050472a4 */ /* 0x000fcc000f8e02ff */
[----:B---3--:R-:W-:Y:S02]  /*2c70*/  IADD3 R11, P1, PT, R2, UR4, RZ ;  /* 0x00000004020b7c10 */ /* 0x008fe4000ff3e0ff */
[----:B-1----:R-:W-:-:S03]  /*2c80*/  IADD3 R13, P0, PT, R14, UR4, RZ ;  /* 0x000000040e0d7c10 */ /* 0x002fc6000ff1e0ff */
[----:B------:R-:W-:Y:S01]  /*2c90*/  IMAD.X R12, RZ, RZ, R3, P1 ;  /* 0x000000ffff0c7224 */ /* 0x000fe200008e0603 */
[----:B------:R-:W-:Y:S02]  /*2ca0*/  LEA.HI.X.SX32 R14, R14, RZ, 0x1, P0 ;  /* 0x000000ff0e0e7211 */ /* 0x000fe400000f0eff */
[----:B-----5:R-:W-:Y:S02]  /*2cb0*/  LEA R2, P1, R11, UR6, 0x3 ;  /* 0x000000060b027c11 */ /* 0x020fe4000f8218ff */
        /* <DEDUP_REMOVED lines=12> */
.L_x_28:
[----:B------:R-:W5:Y:S01]  /*2d80*/  LDCU.U16 UR4, c[0x0][0x398] ;  /* 0x00007300ff0477ac */ /* 0x000f620008000400 */
[----:B------:R-:W-:Y:S01]  /*2d90*/  PRMT R0, R0, 0x9910, RZ ;  /* 0x0000991000007816 */ /* 0x000fe200000000ff */
[----:B------:R-:W1:Y:S01]  /*2da0*/  LDCU UR6, c[0x0][0x398] ;  /* 0x00007300ff0677ac */ /* 0x000e620008000800 */
[----:B------:R-:W-:-:S04]  /*2db0*/  UIADD3 UR7, UPT, UPT, UR5, -0x1, URZ ;  /* 0xffffffff05077890 */ /* 0x000fc8000fffe0ff */
[----:B------:R-:W-:Y:S02]  /*2dc0*/  UISETP.GE.U32.AND UP0, UPT, UR7, 0x7, UPT ;  /* 0x000000070700788c */ /* 0x000fe4000bf06070 */
[----:B-----5:R-:W-:Y:S02]  /*2dd0*/  UPRMT UR4, UR4, 0x9910, URZ ;  /* 0x0000991004047896 */ /* 0x020fe400080000ff */
[----:B-1----:R-:W-:-:S04]  /*2de0*/  ULOP3.LUT UR12, UR6, 0x7, URZ, 0xc0, !UPT ;  /* 0x00000007060c7892 */ /* 0x002fc8000f8ec0ff */
[----:B------:R-:W-:Y:S01]  /*2df0*/  IMAD R0, R0, UR4, RZ ;  /* 0x0000000400007c24 */ /* 0x000fe2000f8e02ff */
[----:B------:R-:W-:-:S04]  /*2e00*/  UMOV UR4, URZ ;  /* 0x000000ff00047c82 */ /* 0x000fc80008000000 */
[----:B0-----:R-:W-:Y:S01]  /*2e10*/  SHF.R.S32.HI R3, RZ, 0x1f, R0 ;  /* 0x0000001fff037819 */ /* 0x001fe20000011400 */
[----:B------:R-:W-:Y:S06]  /*2e20*/  BRA.U !UP0, `(.L_x_31) ;  /* 0x0000000508787547 */ /* 0x000fec000b800000 */
[----:B------:R-:W2:Y:S01]  /*2e30*/  LDCU.64 UR10, c[0x0][0x388] ;  /* 0x00007100ff0a77ac */ /* 0x000ea20008000a00 */
[----:B------:R-:W-:Y:S02]  /*2e40*/  UIADD3 UR4, UPT, UPT, UR5, -UR12, URZ ;  /* 0x8000000c05047290 */ /* 0x000fe4000fffe0ff */
[----:B------:R-:W-:Y:S01]  /*2e50*/  UIADD3 UR5, UPT, UPT, -UR5, UR12, URZ ;  /* 0x0000000c05057290 */ /* 0x000fe2000fffe1ff */
[----:B--2---:R-:W-:Y:S02]  /*2e60*/  LEA R14, P0, R0, UR10, 0x3 ;  /* 0x0000000a000e7c11 */ /* 0x004fe4000f8018ff */
[----:B------:R-:W-:Y:S02]  /*2e70*/  LEA R2, P2, R4, UR10, 0x3 ;  /* 0x0000000a04027c11 */ /* 0x000fe4000f8418ff */
[----:B------:R-:W-:Y:S02]  /*2e80*/  IADD3 R14, P1, PT, R14, 0x20, RZ ;  /* 0x000000200e0e7810 */ /* 0x000fe40007f3e0ff */
[----:B------:R-:W-:-:S02]  /*2e90*/  IADD3 R2, P3, PT, R2, 0x20, RZ ;  /* 0x0000002002027810 */ /* 0x000fc40007f7e0ff */
[----:B------:R-:W-:Y:S02]  /*2ea0*/  LEA.HI.X R17, R0, UR11, R3, 0x3, P0 ;  /* 0x0000000b00117c11 */ /* 0x000fe400080f1c03 */
[----:B------:R-:W-:-:S03]  /*2eb0*/  LEA.HI.X R15, R4, UR11, R5, 0x3, P2 ;  /* 0x0000000b040f7c11 */ /* 0x000fc600090f1c05 */
[----:B------:R-:W-:Y:S02]  /*2ec0*/  IMAD.X R17, RZ, RZ, R17, P1 ;  /* 0x000000ffff117224 */ /* 0x000fe400008e0611 */
[----:B------:R-:W-:-:S07]  /*2ed0*/  IMAD.X R15, RZ, RZ, R15, P3 ;  /* 0x000000ffff0f7224 */ /* 0x000fce00018e060f */
.L_x_32:
[----:B0--3--:R-:W-:Y:S02]  /*2ee0*/  IMAD.MOV.U32 R10, RZ, RZ, R2 ;  /* 0x000000ffff0a7224 */ /* 0x009fe400078e0002 */
[----:B------:R-:W-:Y:S02]  /*2ef0*/  IMAD.MOV.U32 R11, RZ, RZ, R15 ;  /* 0x000000ffff0b7224 */ /* 0x000fe400078e000f */
[----:B------:R-:W-:Y:S02]  /*2f00*/  IMAD.MOV.U32 R12, RZ, RZ, R14 ;  /* 0x000000ffff0c7224 */ /* 0x000fe400078e000e */
[----:B------:R-:W-:Y:S02]  /*2f10*/  IMAD.MOV.U32 R13, RZ, RZ, R17 ;  /* 0x000000ffff0d7224 */ /* 0x000fe400078e0011 */
[----:B------:R-:W2:Y:S04]  /*2f20*/  LDG.E.64 R16, desc[UR8][R10.64+-0x20] ;  /* 0xffffe0080a107981 */ /* 0x000ea8000c1e1b00 */
[----:B------:R-:W4:Y:S01]  /*2f30*/  LDG.E.64 R14, desc[UR8][R12.64+-0x20] ;  /* 0xffffe0080c0e7981 */ /* 0x000f22000c1e1b00 */
[----:B------:R-:W-:Y:S06]  /*2f40*/  BAR.SYNC.DEFER_BLOCKING 0x0 ;  /* 0x0000000000007b1d */ /* 0x000fec0000010000 */
[----:B--2---:R-:W-:-:S02]  /*2f50*/  DMUL R18, R16, R6 ;  /* 0x0000000610127228 */ /* 0x004fc40000000000 */
[----:B----4-:R-:W-:-:S06]  /*2f60*/  DMUL R20, R14, R6 ;  /* 0x000000060e147228 */ /* 0x010fcc0000000000 */
[-C--:B------:R-:W-:Y:S02]  /*2f70*/  DFMA R18, R14, R8.reuse, -R18 ;  /* 0x000000080e12722b */ /* 0x080fe40000000812 */
[----:B------:R-:W-:-:S05]  /*2f80*/  DFMA R20, R16, R8, R20 ;  /* 0x000000081014722b */ /* 0x000fca0000000014 */
[----:B------:R0:W-:Y:S04]  /*2f90*/  STG.E.64 desc[UR8][R12.64+-0x20], R18 ;  /* 0xffffe0120c007986 */ /* 0x0001e8000c101b08 */
[----:B------:R1:W-:Y:S04]  /*2fa0*/  STG.E.64 desc[UR8][R10.64+-0x20], R20 ;  /* 0xffffe0140a007986 */ /* 0x0003e8000c101b08 */
        /* <DEDUP_REMOVED lines=9> */
[----:B------:R-:W0:Y:S04]  /*3040*/  LDG.E.64 R16, desc[UR8][R10.64+-0x10] ;  /* 0xfffff0080a107981 */ /* 0x000e28000c1e1b00 */
[----:B------:R-:W1:Y:S01]  /*3050*/  LDG.E.64 R14, desc[UR8][R12.64+-0x10] ;  /* 0xfffff0080c0e7981 */ /* 0x000e62000c1e1b00 */
[----:B------:R-:W-:Y:S06]  /*3060*/  BAR.SYNC.DEFER_BLOCKING 0x0 ;  /* 0x0000000000007b1d */ /* 0x000fec0000010000 */
[----:B0-----:R-:W-:-:S02]  /*3070*/  DMUL R18, R16, R6 ;  /* 0x0000000610127228 */ /* 0x001fc40000000000 */
[----:B-1----:R-:W-:-:S06]  /*3080*/  DMUL R20, R14, R6 ;  /* 0x000000060e147228 */ /* 0x002fcc0000000000 */
        /* <DEDUP_REMOVED lines=42> */
[----:B------:R-:W-:Y:S01]  /*3330*/  UIADD3 UR5, UPT, UPT, UR5, 0x8, URZ ;  /* 0x0000000805057890 */ /* 0x000fe2000fffe0ff */
[----:B------:R-:W-:Y:S03]  /*3340*/  BAR.SYNC.DEFER_BLOCKING 0x0 ;  /* 0x0000000000007b1d */ /* 0x000fe60000010000 */
[----:B------:R-:W-:Y:S01]  /*3350*/  UISETP.NE.AND UP0, UPT, UR5, URZ, UPT ;  /* 0x000000ff0500728c */ /* 0x000fe2000bf05270 */
[----:B------:R-:W-:-:S02]  /*3360*/  IADD3 R2, P1, PT, R10, 0x40, RZ ;  /* 0x000000400a027810 */ /* 0x000fc40007f3e0ff */
[-C--:B--2---:R-:W-:Y:S02]  /*3370*/  DMUL R22, R16, R6.reuse ;  /* 0x0000000610167228 */ /* 0x084fe40000000000 */
[----:B---3--:R-:W-:-:S06]  /*3380*/  DMUL R24, R14, R6 ;  /* 0x000000060e187228 */ /* 0x008fcc0000000000 */
[-C--:B------:R-:W-:Y:S01]  /*3390*/  DFMA R22, R14, R8.reuse, -R22 ;  /* 0x000000080e16722b */ /* 0x080fe20000000816 */
[----:B------:R-:W-:Y:S01]  /*33a0*/  IADD3 R14, P0, PT, R12, 0x40, RZ ;  /* 0x000000400c0e7810 */ /* 0x000fe20007f1e0ff */
[----:B------:R-:W-:Y:S01]  /*33b0*/  IMAD.X R15, RZ, RZ, R11, P1 ;  /* 0x000000ffff0f7224 */ /* 0x000fe200008e060b */
[----:B------:R-:W-:-:S04]  /*33c0*/  DFMA R24, R16, R8, R24 ;  /* 0x000000081018722b */ /* 0x000fc80000000018 */
[----:B------:R0:W-:Y:S01]  /*33d0*/  STG.E.64 desc[UR8][R12.64+0x18], R22 ;  /* 0x000018160c007986 */ /* 0x0001e2000c101b08 */
[----:B------:R-:W-:-:S03]  /*33e0*/  IMAD.X R17, RZ, RZ, R13, P0 ;  /* 0x000000ffff117224 */ /* 0x000fc600000e060d */
[----:B------:R0:W-:Y:S01]  /*33f0*/  STG.E.64 desc[UR8][R10.64+0x18], R24 ;  /* 0x000018180a007986 */ /* 0x0001e2000c101b08 */
[----:B------:R-:W-:Y:S05]  /*3400*/  BRA.U UP0, `(.L_x_32) ;  /* 0xfffffff900b47547 */ /* 0x000fea000b83ffff */
.L_x_31:
[----:B------:R-:W-:Y:S05]  /*3410*/  BRA.U !UP1, `(.L_x_20) ;  /* 0x0000000509987547 */ /* 0x000fea000b800000 */
[----:B------:R-:W-:Y:S02]  /*3420*/  UISETP.GE.U32.AND UP0, UPT, UR12, 0x4, UPT ;  /* 0x000000040c00788c */ /* 0x000fe4000bf06070 */
[----:B------:R-:W-:-:S04]  /*3430*/  ULOP3.LUT UR7, UR6, 0x3, URZ, 0xc0, !UPT ;  /* 0x0000000306077892 */ /* 0x000fc8000f8ec0ff */
[----:B------:R-:W-:-:S03]  /*3440*/  UISETP.NE.AND UP1, UPT, UR7, URZ, UPT ;  /* 0x000000ff0700728c */ /* 0x000fc6000bf25270 */
[----:B------:R-:W-:Y:S08]  /*3450*/  BRA.U !UP0, `(.L_x_33) ;  /* 0x0000000108b87547 */ /* 0x000ff0000b800000 */
[----:B------:R-:W1:Y:S01]  /*3460*/  LDCU.64 UR10, c[0x0][0x388] ;  /* 0x00007100ff0a77ac */ /* 0x000e620008000a00 */
[----:B------:R-:W-:Y:S02]  /*3470*/  IADD3 R2, P1, PT, R4, UR4, RZ ;  /* 0x0000000404027c10 */ /* 0x000fe4000ff3e0ff */
[----:B0--3--:R-:W-:-:S03]  /*3480*/  IADD3 R11, P0, PT, R0, UR4, RZ ;  /* 0x00000004000b7c10 */ /* 0x009fc6000ff1e0ff */
[----:B--2---:R-:W-:Y:S02]  /*3490*/  IMAD.X R13, RZ, RZ, R5, P1 ;  /* 0x000000ffff0d7224 */ /* 0x004fe400008e0605 */
[----:B------:R-:W-:Y:S01]  /*34a0*/  IMAD.X R14, RZ, RZ, R3, P0 ;  /* 0x000000ffff0e7224 */ /* 0x000fe200000e0603 */
[C---:B-1----:R-:W-:Y:S02]  /*34b0*/  LEA R12, P1, R2.reuse, UR10, 0x3 ;  /* 0x0000000a020c7c11 */ /* 0x042fe4000f8218ff */
[C---:B------:R-:W-:Y:S02]  /*34c0*/  LEA R10, P0, R11.reuse, UR10, 0x3 ;  /* 0x0000000a0b0a7c11 */ /* 0x040fe4000f8018ff */
[----:B------:R-:W-:Y:S02]  /*34d0*/  LEA.HI.X R13, R2, UR11, R13, 0x3, P1 ;  /* 0x0000000b020d7c11 */ /* 0x000fe400088f1c0d */
[----:B------:R-:W-:-:S03]  /*34e0*/  LEA.HI.X R11, R11, UR11, R14, 0x3, P0 ;  /* 0x0000000b0b0b7c11 */ /* 0x000fc600080f1c0e */
        /* <DEDUP_REMOVED lines=37> */
.L_x_33:
[----:B------:R-:W-:Y:S05]  /*3740*/  BRA.U !UP1, `(.L_x_20) ;  /* 0x0000000109cc7547 */ /* 0x000fea000b800000 */
[----:B------:R-:W-:Y:S02]  /*3750*/  UISETP.NE.AND UP0, UPT, UR7, 0x1, UPT ;  /* 0x000000010700788c */ /* 0x000fe4000bf05270 */
[----:B------:R-:W-:-:S04]  /*3760*/  ULOP3.LUT UR5, UR6, 0x1, URZ, 0xc0, !UPT ;  /* 0x0000000106057892 */ /* 0x000fc8000f8ec0ff */
[----:B------:R-:W-:-:S03]  /*3770*/  UISETP.NE.U32.AND UP1, UPT, UR5, 0x1, UPT ;  /* 0x000000010500788c */ /* 0x000fc6000bf25070 */
[----:B------:R-:W-:Y:S08]  /*3780*/  BRA.U !UP0, `(.L_x_34) ;  /* 0x0000000108707547 */ /* 0x000ff0000b800000 */
[----:B------:R-:W5:Y:S01]  /*3790*/  LDCU.64 UR6, c[0x0][0x388] ;  /* 0x00007100ff0677ac */ /* 0x000f620008000a00 */
[----:B0123--:R-:W-:Y:S02]  /*37a0*/  IADD3 R13, P1, PT, R4, UR4, RZ ;  /* 0x00000004040d7c10 */ /* 0x00ffe4000ff3e0ff */
[----:B------:R-:W-:-:S03]  /*37b0*/  IADD3 R2, P0, PT, R0, UR4, RZ ;  /* 0x0000000400027c10 */ /* 0x000fc6000ff1e0ff */
[----:B------:R-:W-:Y:S02]  /*37c0*/  IMAD.X R14, RZ, RZ, R5, P1 ;  /* 0x000000ffff0e7224 */ /* 0x000fe400008e0605 */
[----:B------:R-:W-:Y:S01]  /*37d0*/  IMAD.X R11, RZ, RZ, R3, P0 ;  /* 0x000000ffff0b7224 */ /* 0x000fe200000e0603 */
[C---:B-----5:R-:W-:Y:S02]  /*37e0*/  LEA R12, P1, R13.reuse, UR6, 0x3 ;  /* 0x000000060d0c7c11 */ /* 0x060fe4000f8218ff */
        /* <DEDUP_REMOVED lines=22> */
.L_x_34:
[----:B------:R-:W-:Y:S05]  /*3950*/  BRA.U UP1, `(.L_x_20) ;  /* 0x0000000101487547 */ /* 0x000fea000b800000 */
[----:B------:R-:W0:Y:S01]  /*3960*/  LDCU.64 UR6, c[0x0][0x388] ;  /* 0x00007100ff0677ac */ /* 0x000e220008000a00 */
[----:B------:R-:W-:Y:S02]  /*3970*/  IADD3 R4, P1, PT, R4, UR4, RZ ;  /* 0x0000000404047c10 */ /* 0x000fe4000ff3e0ff */
[----:B------:R-:W-:-:S03]  /*3980*/  IADD3 R0, P0, PT, R0, UR4, RZ ;  /* 0x0000000400007c10 */ /* 0x000fc6000ff1e0ff */
[----:B------:R-:W-:Y:S02]  /*3990*/  IMAD.X R5, RZ, RZ, R5, P1 ;  /* 0x000000ffff057224 */ /* 0x000fe400008e0605 */
[----:B------:R-:W-:Y:S01]  /*39a0*/  IMAD.X R3, RZ, RZ, R3, P0 ;  /* 0x000000ffff037224 */ /* 0x000fe200000e0603 */
[----:B01-3--:R-:W-:Y:S02]  /*39b0*/  LEA R10, P1, R4, UR6, 0x3 ;  /* 0x00000006040a7c11 */ /* 0x00bfe4000f8218ff */
[----:B------:R-:W-:Y:S02]  /*39c0*/  LEA R2, P0, R0, UR6, 0x3 ;  /* 0x0000000600027c11 */ /* 0x000fe4000f8018ff */
[----:B------:R-:W-:Y:S02]  /*39d0*/  LEA.HI.X R11, R4, UR7, R5, 0x3, P1 ;  /* 0x00000007040b7c11 */ /* 0x000fe400088f1c05 */
[----:B------:R-:W-:-:S03]  /*39e0*/  LEA.HI.X R3, R0, UR7, R3, 0x3, P0 ;  /* 0x0000000700037c11 */ /* 0x000fc600080f1c03 */
[----:B--2---:R-:W2:Y:S04]  /*39f0*/  LDG.E.64 R12, desc[UR8][R10.64] ;  /* 0x000000080a0c7981 */ /* 0x004ea8000c1e1b00 */
        /* <DEDUP_REMOVED lines=8> */
.L_x_20:
[----:B0-----:R-:W0:Y:S01]  /*3a80*/  S2R R7, SR_TID.X ;  /* 0x0000000000077919 */ /* 0x001e220000002100 */
[----:B------:R-:W5:Y:S01]  /*3a90*/  LDC R4, c[0x0][0x398] ;  /* 0x0000e600ff047b82 */ /* 0x000f620000000800 */
[----:B------:R-:W2:Y:S01]  /*3aa0*/  LDCU.U16 UR4, c[0x0][0x398] ;  /* 0x00007300ff0477ac */ /* 0x000ea20008000400 */
[----:B------:R-:W-:Y:S06]  /*3ab0*/  BSSY.RECONVERGENT B0, `(.L_x_35) ;  /* 0x0000029000007945 */ /* 0x000fec0003800200 */
[----:B------:R-:W3:Y:S08]  /*3ac0*/  LDC R0, c[0x0][0x398] ;  /* 0x0000e600ff007b82 */ /* 0x000ef00000000800 */
[----:B------:R-:W4:Y:S01]  /*3ad0*/  LDC.64 R2, c[0x0][0x390] ;  /* 0x0000e400ff027b82 */ /* 0x000f220000000a00 */
[----:B-----5:R-:W-:-:S04]  /*3ae0*/  LOP3.LUT R4, R4, 0xffff, RZ, 0xc0, !PT ;  /* 0x0000ffff04047812 */ /* 0x020fc800078ec0ff */
[----:B--2---:R-:W-:Y:S02]  /*3af0*/  LEA.HI R4, R4, UR4, RZ, 0x11 ;  /* 0x0000000404047c11 */ /* 0x004fe4000f8f88ff */
[C---:B0-----:R-:W-:Y:S02]  /*3b00*/  ISETP.NE.AND P0, PT, R7.reuse, 0x1, PT ;  /* 0x000000010700780c */ /* 0x041fe40003f05270 */
[----:B---3--:R-:W-:Y:S02]  /*3b10*/  LOP3.LUT R0, R0, 0xffff, RZ, 0xc0, !PT ;  /* 0x0000ffff00007812 */ /* 0x008fe400078ec0ff */
[----:B------:R-:W-:Y:S02]  /*3b20*/  PRMT R4, R4, 0x9910, RZ ;  /* 0x0000991004047816 */ /* 0x000fe400000000ff */
[----:B------:R-:W-:Y:S02]  /*3b30*/  LEA.HI R0, R0, UR4, RZ, 0x11 ;  /* 0x0000000400007c11 */ /* 0x000fe4000f8f88ff */
[----:B------:R-:W-:Y:S01]  /*3b40*/  SHF.R.S32.HI R4, RZ, 0x1, R4 ;  /* 0x00000001ff047819 */ /* 0x000fe20000011404 */
[----:B----4-:R-:W-:Y:S01]  /*3b50*/  IMAD.WIDE.U32 R2, R7, 0x4, R2 ;  /* 0x0000000407027825 */ /* 0x010fe200078e0002 */
[----:B------:R-:W-:-:S02]  /*3b60*/  PRMT R0, R0, 0x9910, RZ ;  /* 0x0000991000007816 */ /* 0x000fc400000000ff */
[----:B------:R-:W-:Y:S02]  /*3b70*/  PRMT R5, R4, 0x9910, RZ ;  /* 0x0000991004057816 */ /* 0x000fe400000000ff */
[----:B------:R-:W-:-:S03]  /*3b80*/  SHF.R.S32.HI R0, RZ, 0x1, R0 ;  /* 0x00000001ff007819 */ /* 0x000fc60000011400 */
[----:B------:R-:W-:Y:S01]  /*3b90*/  IMAD.WIDE R4, R5, 0x4, R2 ;  /* 0x0000000405047825 */ /* 0x000fe200078e0202 */
[----:B------:R-:W-:-:S04]  /*3ba0*/  PRMT R9, R0, 0x9910, RZ ;  /* 0x0000991000097816 */ /* 0x000fc800000000ff */
[----:B------:R-:W-:Y:S01]  /*3bb0*/  SHF.R.S32.HI R8, RZ, 0x1f, R9 ;  /* 0x0000001fff087819 */ /* 0x000fe20000011409 */
[----:B------:R-:W-:Y:S06]  /*3bc0*/  @!P0 BRA `(.L_x_36) ;  /* 0x0000000000488947 */ /* 0x000fec0003800000 */
[----:B------:R-:W-:-:S13]  /*3bd0*/  ISETP.NE.AND P0, PT, R7, RZ, PT ;  /* 0x000000ff0700720c */ /* 0x000fda0003f05270 */
[----:B------:R-:W-:Y:S05]  /*3be0*/  @P0 BRA `(.L_x_37) ;  /* 0x0000000000180947 */ /* 0x000fea0003800000 */
[----:B------:R-:W0:Y:S02]  /*3bf0*/  LDC.64 R6, c[0x0][0x390] ;  /* 0x0000e400ff067b82 */ /* 0x000e240000000a00 */
[----:B0-----:R-:W-:-:S04]  /*3c00*/  LEA R6, P0, R9, R6, 0x2 ;  /* 0x0000000609067211 */ /* 0x001fc800078010ff */
[----:B------:R-:W-:-:S05]  /*3c10*/  LEA.HI.X R7, R9, R7, R8, 0x2, P0 ;  /* 0x0000000709077211 */ /* 0x000fca00000f1408 */
[----:B------:R0:W5:Y:S01]  /*3c20*/  LDG.E R0, desc[UR8][R6.64+0x4] ;  /* 0x0000040806007981 */ /* 0x000162000c1e1900 */
[----:B------:R-:W-:Y:S01]  /*3c30*/  IMAD.MOV.U32 R8, RZ, RZ, RZ ;  /* 0x000000ffff087224 */ /* 0x000fe200078e00ff */
[----:B------:R-:W-:Y:S06]  /*3c40*/  BRA `(.L_x_38) ;  /* 0x00000000003c7947 */ /* 0x000fec0003800000 */
.L_x_37:
[----:B------:R-:W-:-:S05]  /*3c50*/  VIADD R0, R0, 0xffffffff ;  /* 0xffffffff00007836 */ /* 0x000fca0000000000 */
[----:B------:R-:W-:-:S04]  /*3c60*/  PRMT R0, R0, 0x9910, RZ ;  /* 0x0000991000007816 */ /* 0x000fc800000000ff */
[----:B------:R-:W-:-:S13]  /*3c70*/  ISETP.NE.AND P0, PT, R7, R0, PT ;  /* 0x000000000700720c */ /* 0x000fda0003f05270 */
[----:B------:R-:W0:Y:S02]  /*3c80*/  @!P0 LDC.64 R6, c[0x0][0x390] ;  /* 0x0000e400ff068b82 */ /* 0x000e240000000a00 */
[----:B0-----:R-:W-:-:S04]  /*3c90*/  @!P0 LEA R6, P1, R9, R6, 0x2 ;  /* 0x0000000609068211 */ /* 0x001fc800078210ff */
[----:B------:R-:W-:Y:S02]  /*3ca0*/  @!P0 LEA.HI.X R7, R9, R7, R8, 0x2, P1 ;  /* 0x0000000709078211 */ /* 0x000fe400008f1408 */
[----:B------:R2:W5:Y:S04]  /*3cb0*/  LDG.E R8, desc[UR8][R2.64+-0x4] ;  /* 0xfffffc0802087981 */ /* 0x000568000c1e1900 */
[----:B------:R2:W5:Y:S04]  /*3cc0*/  @!P0 LDG.E R0, desc[UR8][R6.64+-0x4] ;  /* 0xfffffc0806008981 */ /* 0x000568000c1e1900 */
[----:B------:R2:W5:Y:S01]  /*3cd0*/  @P0 LDG.E R0, desc[UR8][R4.64+0x4] ;  /* 0x0000040804000981 */ /* 0x000562000c1e1900 */
[----:B------:R-:W-:Y:S05]  /*3ce0*/  BRA `(.L_x_38) ;  /* 0x0000000000147947 */ /* 0x000fea0003800000 */
.L_x_36:
[----:B------:R-:W0:Y:S02]  /*3cf0*/  LDC.64 R6, c[0x0][0x390] ;  /* 0x0000e400ff067b82 */ /* 0x000e240000000a00 */
[----:B0-----:R-:W-:-:S04]  /*3d00*/  LEA R6, P0, R9, R6, 0x2 ;  /* 0x0000000609067211 */ /* 0x001fc800078010ff */
[----:B------:R-:W-:-:S05]  /*3d10*/  LEA.HI.X R7, R9, R7, R8, 0x2, P0 ;  /* 0x0000000709077211 */ /* 0x000fca00000f1408 */
[----:B------:R3:W5:Y:S04]  /*3d20*/  LDG.E R8, desc[UR8][R6.64] ;  /* 0x0000000806087981 */ /* 0x000768000c1e1900 */
[----:B------:R3:W5:Y:S02]  /*3d30*/  LDG.E R0, desc[UR8][R6.64+0x8] ;  /* 0x0000080806007981 */ /* 0x000764000c1e1900 */
.L_x_38:
[----:B------:R-:W-:Y:S05]  /*3d40*/  BSYNC.RECONVERGENT B0 ;  /* 0x0000000000007941 */ /* 0x000fea0003800200 */
.L_x_35:
[----:B------:R-:W-:Y:S01]  /*3d50*/  BAR.SYNC.DEFER_BLOCKING 0x0 ;  /* 0x0000000000007b1d */ /* 0x000fe20000010000 */
[----:B0-23-5:R-:W-:Y:S02]  /*3d60*/  PRMT R7, R8, 0x9910, RZ ;  /* 0x0000991008077816 */ /* 0x02dfe400000000ff */
[----:B------:R-:W-:-:S03]  /*3d70*/  PRMT R9, R0, 0x9910, RZ ;  /* 0x0000991000097816 */ /* 0x000fc600000000ff */
[----:B------:R-:W-:Y:S04]  /*3d80*/  STG.E desc[UR8][R2.64], R7 ;  /* 0x0000000702007986 */ /* 0x000fe8000c101908 */
[----:B------:R-:W-:Y:S01]  /*3d90*/  STG.E desc[UR8][R4.64], R9 ;  /* 0x0000000904007986 */ /* 0x000fe2000c101908 */
[----:B------:R-:W-:Y:S05]  /*3da0*/  EXIT ;  /* 0x000000000000794d */ /* 0x000fea0003800000 */
        .weak           $__internal_0_$__cuda_sm20_dblrcp_rn_slowpath_v3
        .type           $__internal_0_$__cuda_sm20_dblrcp_rn_slowpath_v3,@function
        .size           $__internal_0_$__cuda_sm20_dblrcp_rn_slowpath_v3,($__internal_1_$__cuda_sm20_div_rn_f64_full - $__internal_0_$__cuda_sm20_dblrcp_rn_slowpath_v3)
$__internal_0_$__cuda_sm20_dblrcp_rn_slowpath_v3:
[----:B------:R-:W-:Y:S01]  /*3db0*/  IMAD.MOV.U32 R6, RZ, RZ, R20 ;  /* 0x000000ffff067224 */ /* 0x000fe200078e0014 */
[----:B------:R-:W-:Y:S01]  /*3dc0*/  BSSY.RECONVERGENT B3, `(.L_x_39) ;  /* 0x0000025000037945 */ /* 0x000fe20003800200 */
[----:B------:R-:W-:-:S06]  /*3dd0*/  IMAD.MOV.U32 R7, RZ, RZ, R21 ;  /* 0x000000ffff077224 */ /* 0x000fcc00078e0015 */
[----:B------:R-:W-:-:S14]  /*3de0*/  DSETP.GTU.AND P0, PT, |R6|, +INF , PT ;  /* 0x7ff000000600742a */ /* 0x000fdc0003f0c200 */
[----:B------:R-:W-:Y:S05]  /*3df0*/  @P0 BRA `(.L_x_40) ;  /* 0x00000000007c0947 */ /* 0x000fea0003800000 */
[----:B------:R-:W-:-:S05]  /*3e00*/  LOP3.LUT R13, R21, 0x7fffffff, RZ, 0xc0, !PT ;  /* 0x7fffffff150d7812 */ /* 0x000fca00078ec0ff */
[----:B------:R-:W-:-:S05]  /*3e10*/  VIADD R9, R13, 0xffffffff ;  /* 0xffffffff0d097836 */ /* 0x000fca0000000000 */
[----:B------:R-:W-:-:S13]  /*3e20*/  ISETP.GE.U32.AND P0, PT, R9, 0x7fefffff, PT ;  /* 0x7fefffff0900780c */ /* 0x000fda0003f06070 */
[----:B------:R-:W-:Y:S01]  /*3e30*/  @P0 LOP3.LUT R15, R7, 0x7ff00000, RZ, 0x3c, !PT ;  /* 0x7ff00000070f0812 */ /* 0x000fe200078e3cff */
[----:B------:R-:W-:Y:S01]  /*3e40*/  @P0 IMAD.MOV.U32 R14, RZ, RZ, RZ ;  /* 0x000000ffff0e0224 */ /* 0x000fe200078e00ff */
[----:B------:R-:W-:Y:S06]  /*3e50*/  @P0 BRA `(.L_x_41) ;  /* 0x00000000006c0947 */ /* 0x000fec0003800000 */
[----:B------:R-:W-:-:S13]  /*3e60*/  ISETP.GE.U32.AND P0, PT, R13, 0x1000001, PT ;  /* 0x010000010d00780c */ /* 0x000fda0003f06070 */
[----:B------:R-:W-:Y:S05]  /*3e70*/  @!P0 BRA `(.L_x_42) ;  /* 0x0000000000348947 */ /* 0x000fea0003800000 */
[----:B------:R-:W-:Y:S02]  /*3e80*/  VIADD R15, R7, 0xc0200000 ;  /* 0xc0200000070f7836 */ /* 0x000fe40000000000 */
[----:B------:R-:W-:Y:S02]  /*3e90*/  IMAD.MOV.U32 R14, RZ, RZ, R6 ;  /* 0x000000ffff0e7224 */ /* 0x000fe400078e0006 */
[----:B------:R-:W0:Y:S04]  /*3ea0*/  MUFU.RCP64H R17, R15 ;  /* 0x0000000f00117308 */ /* 0x000e280000001800 */
[----:B0-----:R-:W-:-:S08]  /*3eb0*/  DFMA R18, -R14, R16, 1 ;  /* 0x3ff000000e12742b */ /* 0x001fd00000000110 */
[----:B------:R-:W-:-:S08]  /*3ec0*/  DFMA R18, R18, R18, R18 ;  /* 0x000000121212722b */ /* 0x000fd00000000012 */
[----:B------:R-:W-:-:S08]  /*3ed0*/  DFMA R18, R16, R18, R16 ;  /* 0x000000121012722b */ /* 0x000fd00000000010 */
[----:B------:R-:W-:-:S08]  /*3ee0*/  DFMA R16, -R14, R18, 1 ;  /* 0x3ff000000e10742b */ /* 0x000fd00000000112 */
[----:B------:R-:W-:-:S08]  /*3ef0*/  DFMA R16, R18, R16, R18 ;  /* 0x000000101210722b */ /* 0x000fd00000000012 */
[----:B------:R-:W-:-:S08]  /*3f00*/  DMUL R16, R16, 2.2250738585072013831e-308 ;  /* 0x0010000010107828 */ /* 0x000fd00000000000 */
[----:B------:R-:W-:-:S08]  /*3f10*/  DFMA R6, -R6, R16, 1 ;  /* 0x3ff000000606742b */ /* 0x000fd00000000110 */
[----:B------:R-:W-:-:S08]  /*3f20*/  DFMA R6, R6, R6, R6 ;  /* 0x000000060606722b */ /* 0x000fd00000000006 */
[----:B------:R-:W-:Y:S01]  /*3f30*/  DFMA R14, R16, R6, R16 ;  /* 0x00000006100e722b */ /* 0x000fe20000000010 */
[----:B------:R-:W-:Y:S10]  /*3f40*/  BRA `(.L_x_41) ;  /* 0x0000000000307947 */ /* 0x000ff40003800000 */
.L_x_42:
[----:B------:R-:W-:Y:S01]  /*3f50*/  DMUL R6, R6, 8.11296384146066816958e+31 ;  /* 0x4690000006067828 */ /* 0x000fe20000000000 */
[----:B------:R-:W-:-:S05]  /*3f60*/  IMAD.MOV.U32 R14, RZ, RZ, R16 ;  /* 0x000000ffff0e7224 */ /* 0x000fca00078e0010 */
[----:B------:R-:W0:Y:S02]  /*3f70*/  MUFU.RCP64H R15, R7 ;  /* 0x00000007000f7308 */ /* 0x000e240000001800 */
[----:B0-----:R-:W-:-:S08]  /*3f80*/  DFMA R16, -R6, R14, 1 ;  /* 0x3ff000000610742b */ /* 0x001fd0000000010e */
[----:B------:R-:W-:-:S08]  /*3f90*/  DFMA R16, R16, R16, R16 ;  /* 0x000000101010722b */ /* 0x000fd00000000010 */
[----:B------:R-:W-:-:S08]  /*3fa0*/  DFMA R16, R14, R16, R14 ;  /* 0x000000100e10722b */ /* 0x000fd0000000000e */
[----:B------:R-:W-:-:S08]  /*3fb0*/  DFMA R14, -R6, R16, 1 ;  /* 0x3ff00000060e742b */ /* 0x000fd00000000110 */
[----:B------:R-:W-:-:S08]  /*3fc0*/  DFMA R14, R16, R14, R16 ;  /* 0x0000000e100e722b */ /* 0x000fd00000000010 */
[----:B------:R-:W-:Y:S01]  /*3fd0*/  DMUL R14, R14, 8.11296384146066816958e+31 ;  /* 0x469000000e0e7828 */ /* 0x000fe20000000000 */
[----:B------:R-:W-:Y:S10]  /*3fe0*/  BRA `(.L_x_41) ;  /* 0x0000000000087947 */ /* 0x000ff40003800000 */
.L_x_40:
[----:B------:R-:W-:Y:S01]  /*3ff0*/  LOP3.LUT R15, R7, 0x80000, RZ, 0xfc, !PT ;  /* 0x00080000070f7812 */ /* 0x000fe200078efcff */
[----:B------:R-:W-:-:S07]  /*4000*/  IMAD.MOV.U32 R14, RZ, RZ, R6 ;  /* 0x000000ffff0e7224 */ /* 0x000fce00078e0006 */
.L_x_41:
[----:B------:R-:W-:Y:S05]  /*4010*/  BSYNC.RECONVERGENT B3 ;  /* 0x0000000000037941 */ /* 0x000fea0003800200 */
.L_x_39:
[----:B------:R-:W-:-:S04]  /*4020*/  IMAD.MOV.U32 R9, RZ, RZ, 0x0 ;  /* 0x00000000ff097424 */ /* 0x000fc800078e00ff */
[----:B------:R-:W-:Y:S05]  /*4030*/  RET.REL.NODEC R8 `(_Z6jacobiPdS_PiiS0_i) ;  /* 0xffffffbc08f07950 */ /* 0x000fea0003c3ffff */
        .weak           $__internal_1_$__cuda_sm20_div_rn_f64_full
        .type           $__internal_1_$__cuda_sm20_div_rn_f64_full,@function
        .size           $__internal_1_$__cuda_sm20_div_rn_f64_full,($__internal_2_$__cuda_sm20_dsqrt_rn_f64_mediumpath_v1 - $__internal_1_$__cuda_sm20_div_rn_f64_full)
$__internal_1_$__cuda_sm20_div_rn_f64_full:
[C---:B------:R-:W-:Y:S01]  /*4040*/  FSETP.GEU.AND P0, PT, |R27|.reuse, 1.469367938527859385e-39, PT ;  /* 0x001000001b00780b */ /* 0x040fe20003f0e200 */
[--C-:B------:R-:W-:Y:S01]  /*4050*/  IMAD.MOV.U32 R8, RZ, RZ, R26.reuse ;  /* 0x000000ffff087224 */ /* 0x100fe200078e001a */
[----:B------:R-:W-:Y:S01]  /*4060*/  LOP3.LUT R6, R27, 0x800fffff, RZ, 0xc0, !PT ;  /* 0x800fffff1b067812 */ /* 0x000fe200078ec0ff */
[----:B------:R-:W-:Y:S01]  /*4070*/  IMAD.MOV.U32 R9, RZ, RZ, R27 ;  /* 0x000000ffff097224 */ /* 0x000fe200078e001b */
[C---:B------:R-:W-:Y:S01]  /*4080*/  FSETP.GEU.AND P2, PT, |R15|.reuse, 1.469367938527859385e-39, PT ;  /* 0x001000000f00780b */ /* 0x040fe20003f4e200 */
[----:B------:R-:W-:Y:S01]  /*4090*/  IMAD.MOV.U32 R16, RZ, RZ, 0x1 ;  /* 0x00000001ff107424 */ /* 0x000fe200078e00ff */
[----:B------:R-:W-:Y:S01]  /*40a0*/  LOP3.LUT R7, R6, 0x3ff00000, RZ, 0xfc, !PT ;  /* 0x3ff0000006077812 */ /* 0x000fe200078efcff */
[----:B------:R-:W-:Y:S01]  /*40b0*/  IMAD.MOV.U32 R6, RZ, RZ, R26 ;  /* 0x000000ffff067224 */ /* 0x000fe200078e001a */
[----:B------:R-:W-:Y:S01]  /*40c0*/  LOP3.LUT R5, R15, 0x7ff00000, RZ, 0xc0, !PT ;  /* 0x7ff000000f057812 */ /* 0x000fe200078ec0ff */
[----:B------:R-:W-:Y:S01]  /*40d0*/  BSSY.RECONVERGENT B2, `(.L_x_43) ;  /* 0x0000050000027945 */ /* 0x000fe20003800200 */
[----:B------:R-:W-:-:S03]  /*40e0*/  LOP3.LUT R26, R27, 0x7ff00000, RZ, 0xc0, !PT ;  /* 0x7ff000001b1a7812 */ /* 0x000fc600078ec0ff */
[----:B------:R-:W-:Y:S01]  /*40f0*/  @!P0 DMUL R6, R8, 8.98846567431157953865e+307 ;  /* 0x7fe0000008068828 */ /* 0x000fe20000000000 */
[----:B------:R-:W-:-:S03]  /*4100*/  ISETP.GE.U32.AND P1, PT, R5, R26, PT ;  /* 0x0000001a0500720c */ /* 0x000fc60003f26070 */
[----:B------:R-:W-:Y:S01]  /*4110*/  @!P2 LOP3.LUT R4, R9, 0x7ff00000, RZ, 0xc0, !PT ;  /* 0x7ff000000904a812 */ /* 0x000fe200078ec0ff */
[----:B------:R-:W-:Y:S01]  /*4120*/  @!P2 IMAD.MOV.U32 R22, RZ, RZ, RZ ;  /* 0x000000ffff16a224 */ /* 0x000fe200078e00ff */
[----:B------:R-:W0:Y:S02]  /*4130*/  MUFU.RCP64H R17, R7 ;  /* 0x0000000700117308 */ /* 0x000e240000001800 */
[----:B------:R-:W-:Y:S01]  /*4140*/  @!P2 ISETP.GE.U32.AND P3, PT, R5, R4, PT ;  /* 0x000000040500a20c */ /* 0x000fe20003f66070 */
[----:B------:R-:W-:Y:S01]  /*4150*/  IMAD.MOV.U32 R4, RZ, RZ, 0x1ca00000 ;  /* 0x1ca00000ff047424 */ /* 0x000fe200078e00ff */
[----:B------:R-:W-:-:S04]  /*4160*/  @!P0 LOP3.LUT R26, R7, 0x7ff00000, RZ, 0xc0, !PT ;  /* 0x7ff00000071a8812 */ /* 0x000fc800078ec0ff */
[----:B------:R-:W-:-:S04]  /*4170*/  @!P2 SEL R13, R4, 0x63400000, !P3 ;  /* 0x63400000040da807 */ /* 0x000fc80005800000 */
[----:B------:R-:W-:-:S04]  /*4180*/  @!P2 LOP3.LUT R13, R13, 0x80000000, R15, 0xf8, !PT ;  /* 0x800000000d0da812 */ /* 0x000fc800078ef80f */
[----:B------:R-:W-:Y:S01]  /*4190*/  @!P2 LOP3.LUT R23, R13, 0x100000, RZ, 0xfc, !PT ;  /* 0x001000000d17a812 */ /* 0x000fe200078efcff */
[----:B0-----:R-:W-:Y:S01]  /*41a0*/  DFMA R18, R16, -R6, 1 ;  /* 0x3ff000001012742b */ /* 0x001fe20000000806 */
[----:B------:R-:W-:-:S07]  /*41b0*/  IMAD.MOV.U32 R13, RZ, RZ, R5 ;  /* 0x000000ffff0d7224 */ /* 0x000fce00078e0005 */
[----:B------:R-:W-:-:S08]  /*41c0*/  DFMA R18, R18, R18, R18 ;  /* 0x000000121212722b */ /* 0x000fd00000000012 */
[----:B------:R-:W-:Y:S01]  /*41d0*/  DFMA R18, R16, R18, R16 ;  /* 0x000000121012722b */ /* 0x000fe20000000010 */
[----:B------:R-:W-:Y:S01]  /*41e0*/  SEL R17, R4, 0x63400000, !P1 ;  /* 0x6340000004117807 */ /* 0x000fe20004800000 */
[----:B------:R-:W-:-:S03]  /*41f0*/  IMAD.MOV.U32 R16, RZ, RZ, R14 ;  /* 0x000000ffff107224 */ /* 0x000fc600078e000e */
[----:B------:R-:W-:-:S03]  /*4200*/  LOP3.LUT R17, R17, 0x800fffff, R15, 0xf8, !PT ;  /* 0x800fffff11117812 */ /* 0x000fc600078ef80f */
[----:B------:R-:W-:-:S03]  /*4210*/  DFMA R20, R18, -R6, 1 ;  /* 0x3ff000001214742b */ /* 0x000fc60000000806 */
[----:B------:R-:W-:-:S05]  /*4220*/  @!P2 DFMA R16, R16, 2, -R22 ;  /* 0x400000001010a82b */ /* 0x000fca0000000816 */
[----:B------:R-:W-:-:S05]  /*4230*/  DFMA R20, R18, R20, R18 ;  /* 0x000000141214722b */ /* 0x000fca0000000012 */
[----:B------:R-:W-:-:S03]  /*4240*/  @!P2 LOP3.LUT R13, R17, 0x7ff00000, RZ, 0xc0, !PT ;  /* 0x7ff00000110da812 */ /* 0x000fc600078ec0ff */
[----:B------:R-:W-:Y:S02]  /*4250*/  DMUL R18, R20, R16 ;  /* 0x0000001014127228 */ /* 0x000fe40000000000 */
[----:B------:R-:W-:-:S05]  /*4260*/  VIADD R25, R13, 0xffffffff ;  /* 0xffffffff0d197836 */ /* 0x000fca0000000000 */
[----:B------:R-:W-:Y:S01]  /*4270*/  ISETP.GT.U32.AND P0, PT, R25, 0x7feffffe, PT ;  /* 0x7feffffe1900780c */ /* 0x000fe20003f04070 */
[----:B------:R-:W-:Y:S01]  /*4280*/  VIADD R25, R26, 0xffffffff ;  /* 0xffffffff1a197836 */ /* 0x000fe20000000000 */
[----:B------:R-:W-:-:S04]  /*4290*/  DFMA R22, R18, -R6, R16 ;  /* 0x800000061216722b */ /* 0x000fc80000000010 */
[----:B------:R-:W-:-:S04]  /*42a0*/  ISETP.GT.U32.OR P0, PT, R25, 0x7feffffe, P0 ;  /* 0x7feffffe1900780c */ /* 0x000fc80000704470 */
[----:B------:R-:W-:-:S09]  /*42b0*/  DFMA R22, R20, R22, R18 ;  /* 0x000000161416722b */ /* 0x000fd20000000012 */
[----:B------:R-:W-:Y:S05]  /*42c0*/  @P0 BRA `(.L_x_44) ;  /* 0x00000000006c0947 */ /* 0x000fea0003800000 */
[----:B------:R-:W-:-:S04]  /*42d0*/  LOP3.LUT R14, R9, 0x7ff00000, RZ, 0xc0, !PT ;  /* 0x7ff00000090e7812 */ /* 0x000fc800078ec0ff */
[CC--:B------:R-:W-:Y:S02]  /*42e0*/  VIADDMNMX R13, R5.reuse, -R14.reuse, 0xb9600000, !PT ;  /* 0xb9600000050d7446 */ /* 0x0c0fe4000780090e */
[----:B------:R-:W-:Y:S01]  /*42f0*/  ISETP.GE.U32.AND P0, PT, R5, R14, PT ;  /* 0x0000000e0500720c */ /* 0x000fe20003f06070 */
[----:B------:R-:W-:Y:S01]  /*4300*/  IMAD.MOV.U32 R14, RZ, RZ, RZ ;  /* 0x000000ffff0e7224 */ /* 0x000fe200078e00ff */
[----:B------:R-:W-:Y:S02]  /*4310*/  VIMNMX R13, PT, PT, R13, 0x46a00000, PT ;  /* 0x46a000000d0d7848 */ /* 0x000fe40003fe0100 */
[----:B------:R-:W-:-:S05]  /*4320*/  SEL R4, R4, 0x63400000, !P0 ;  /* 0x6340000004047807 */ /* 0x000fca0004000000 */
[----:B------:R-:W-:-:S04]  /*4330*/  IMAD.IADD R13, R13, 0x1, -R4 ;  /* 0x000000010d0d7824 */ /* 0x000fc800078e0a04 */
[----:B------:R-:W-:-:S06]  /*4340*/  VIADD R15, R13, 0x7fe00000 ;  /* 0x7fe000000d0f7836 */ /* 0x000fcc0000000000 */
[----:B------:R-:W-:-:S10]  /*4350*/  DMUL R4, R22, R14 ;  /* 0x0000000e16047228 */ /* 0x000fd40000000000 */
[----:B------:R-:W-:-:S13]  /*4360*/  FSETP.GTU.AND P0, PT, |R5|, 1.469367938527859385e-39, PT ;  /* 0x001000000500780b */ /* 0x000fda0003f0c200 */
[----:B------:R-:W-:Y:S05]  /*4370*/  @P0 BRA `(.L_x_45) ;  /* 0x0000000000940947 */ /* 0x000fea0003800000 */
[----:B------:R-:W-:Y:S01]  /*4380*/  DFMA R6, R22, -R6, R16 ;  /* 0x800000061606722b */ /* 0x000fe20000000010 */
[----:B------:R-:W-:-:S09]  /*4390*/  IMAD.MOV.U32 R14, RZ, RZ, RZ ;  /* 0x000000ffff0e7224 */ /* 0x000fd200078e00ff */
[C---:B------:R-:W-:Y:S02]  /*43a0*/  FSETP.NEU.AND P0, PT, R7.reuse, RZ, PT ;  /* 0x000000ff0700720b */ /* 0x040fe40003f0d000 */
[----:B------:R-:W-:-:S04]  /*43b0*/  LOP3.LUT R9, R7, 0x80000000, R9, 0x48, !PT ;  /* 0x8000000007097812 */ /* 0x000fc800078e4809 */
[----:B------:R-:W-:-:S07]  /*43c0*/  LOP3.LUT R15, R9, R15, RZ, 0xfc, !PT ;  /* 0x0000000f090f7212 */ /* 0x000fce00078efcff */
[----:B------:R-:W-:Y:S05]  /*43d0*/  @!P0 BRA `(.L_x_45) ;  /* 0x00000000007c8947 */ /* 0x000fea0003800000 */
[----:B------:R-:W-:Y:S01]  /*43e0*/  IMAD.MOV R7, RZ, RZ, -R13 ;  /* 0x000000ffff077224 */ /* 0x000fe200078e0a0d */
[----:B------:R-:W-:Y:S01]  /*43f0*/  DMUL.RP R14, R22, R14 ;  /* 0x0000000e160e7228 */ /* 0x000fe20000008000 */
[----:B------:R-:W-:Y:S01]  /*4400*/  IMAD.MOV.U32 R6, RZ, RZ, RZ ;  /* 0x000000ffff067224 */ /* 0x000fe200078e00ff */
[----:B------:R-:W-:-:S05]  /*4410*/  IADD3 R13, PT, PT, -R13, -0x43300000, RZ ;  /* 0xbcd000000d0d7810 */ /* 0x000fca0007ffe1ff */
[----:B------:R-:W-:-:S03]  /*4420*/  DFMA R6, R4, -R6, R22 ;  /* 0x800000060406722b */ /* 0x000fc60000000016 */
[----:B------:R-:W-:-:S07]  /*4430*/  LOP3.LUT R9, R15, R9, RZ, 0x3c, !PT ;  /* 0x000000090f097212 */ /* 0x000fce00078e3cff */
[----:B------:R-:W-:-:S04]  /*4440*/  FSETP.NEU.AND P0, PT, |R7|, R13, PT ;  /* 0x0000000d0700720b */ /* 0x000fc80003f0d200 */
[----:B------:R-:W-:Y:S02]  /*4450*/  FSEL R4, R14, R4, !P0 ;  /* 0x000000040e047208 */ /* 0x000fe40004000000 */
[----:B------:R-:W-:Y:S01]  /*4460*/  FSEL R5, R9, R5, !P0 ;  /* 0x0000000509057208 */ /* 0x000fe20004000000 */
[----:B------:R-:W-:Y:S06]  /*4470*/  BRA `(.L_x_45) ;  /* 0x0000000000547947 */ /* 0x000fec0003800000 */
.L_x_44:
[----:B------:R-:W-:-:S14]  /*4480*/  DSETP.NAN.AND P0, PT, R14, R14, PT ;  /* 0x0000000e0e00722a */ /* 0x000fdc0003f08000 */
[----:B------:R-:W-:Y:S05]  /*4490*/  @P0 BRA `(.L_x_46) ;  /* 0x0000000000440947 */ /* 0x000fea0003800000 */
[----:B------:R-:W-:-:S14]  /*44a0*/  DSETP.NAN.AND P0, PT, R8, R8, PT ;  /* 0x000000080800722a */ /* 0x000fdc0003f08000 */
[----:B------:R-:W-:Y:S05]  /*44b0*/  @P0 BRA `(.L_x_47) ;  /* 0x0000000000300947 */ /* 0x000fea0003800000 */
[----:B------:R-:W-:Y:S01]  /*44c0*/  ISETP.NE.AND P0, PT, R13, R26, PT ;  /* 0x0000001a0d00720c */ /* 0x000fe20003f05270 */
[----:B------:R-:W-:Y:S02]  /*44d0*/  IMAD.MOV.U32 R4, RZ, RZ, 0x0 ;  /* 0x00000000ff047424 */ /* 0x000fe400078e00ff */
[----:B------:R-:W-:-:S10]  /*44e0*/  IMAD.MOV.U32 R5, RZ, RZ, -0x80000 ;  /* 0xfff80000ff057424 */ /* 0x000fd400078e00ff */
[----:B------:R-:W-:Y:S05]  /*44f0*/  @!P0 BRA `(.L_x_45) ;  /* 0x0000000000348947 */ /* 0x000fea0003800000 */
[----:B------:R-:W-:Y:S02]  /*4500*/  ISETP.NE.AND P0, PT, R13, 0x7ff00000, PT ;  /* 0x7ff000000d00780c */ /* 0x000fe40003f05270 */
[----:B------:R-:W-:Y:S02]  /*4510*/  LOP3.LUT R5, R15, 0x80000000, R9, 0x48, !PT ;  /* 0x800000000f057812 */ /* 0x000fe400078e4809 */
[----:B------:R-:W-:-:S13]  /*4520*/  ISETP.EQ.OR P0, PT, R26, RZ, !P0 ;  /* 0x000000ff1a00720c */ /* 0x000fda0004702670 */
[----:B------:R-:W-:Y:S01]  /*4530*/  @P0 LOP3.LUT R6, R5, 0x7ff00000, RZ, 0xfc, !PT ;  /* 0x7ff0000005060812 */ /* 0x000fe200078efcff */
[----:B------:R-:W-:Y:S02]  /*4540*/  @!P0 IMAD.MOV.U32 R4, RZ, RZ, RZ ;  /* 0x000000ffff048224 */ /* 0x000fe400078e00ff */
[----:B------:R-:W-:Y:S02]  /*4550*/  @P0 IMAD.MOV.U32 R4, RZ, RZ, RZ ;  /* 0x000000ffff040224 */ /* 0x000fe400078e00ff */
[----:B------:R-:W-:Y:S01]  /*4560*/  @P0 IMAD.MOV.U32 R5, RZ, RZ, R6 ;  /* 0x000000ffff050224 */ /* 0x000fe200078e0006 */
[----:B------:R-:W-:Y:S06]  /*4570*/  BRA `(.L_x_45) ;  /* 0x0000000000147947 */ /* 0x000fec0003800000 */
.L_x_47:
[----:B------:R-:W-:Y:S01]  /*4580*/  LOP3.LUT R5, R9, 0x80000, RZ, 0xfc, !PT ;  /* 0x0008000009057812 */ /* 0x000fe200078efcff */
[----:B------:R-:W-:Y:S01]  /*4590*/  IMAD.MOV.U32 R4, RZ, RZ, R8 ;  /* 0x000000ffff047224 */ /* 0x000fe200078e0008 */
[----:B------:R-:W-:Y:S06]  /*45a0*/  BRA `(.L_x_45) ;  /* 0x0000000000087947 */ /* 0x000fec0003800000 */
.L_x_46:
[----:B------:R-:W-:Y:S01]  /*45b0*/  LOP3.LUT R5, R15, 0x80000, RZ, 0xfc, !PT ;  /* 0x000800000f057812 */ /* 0x000fe200078efcff */
[----:B------:R-:W-:-:S07]  /*45c0*/  IMAD.MOV.U32 R4, RZ, RZ, R14 ;  /* 0x000000ffff047224 */ /* 0x000fce00078e000e */
.L_x_45:
[----:B------:R-:W-:Y:S05]  /*45d0*/  BSYNC.RECONVERGENT B2 ;  /* 0x0000000000027941 */ /* 0x000fea0003800200 */
.L_x_43:
[----:B------:R-:W-:-:S04]  /*45e0*/  IMAD.MOV.U32 R25, RZ, RZ, 0x0 ;  /* 0x00000000ff197424 */ /* 0x000fc800078e00ff */
[----:B------:R-:W-:Y:S05]  /*45f0*/  RET.REL.NODEC R24 `(_Z6jacobiPdS_PiiS0_i) ;  /* 0xffffffb818807950 */ /* 0x000fea0003c3ffff */
        .weak           $__internal_2_$__cuda_sm20_dsqrt_rn_f64_mediumpath_v1
        .type           $__internal_2_$__cuda_sm20_dsqrt_rn_f64_mediumpath_v1,@function
        .size           $__internal_2_$__cuda_sm20_dsqrt_rn_f64_mediumpath_v1,(.L_x_55 - $__internal_2_$__cuda_sm20_dsqrt_rn_f64_mediumpath_v1)
$__internal_2_$__cuda_sm20_dsqrt_rn_f64_mediumpath_v1:
[----:B------:R-:W-:Y:S01]  /*4600*/  ISETP.GE.U32.AND P0, PT, R13, -0x3400000, PT ;  /* 0xfcc000000d00780c */ /* 0x000fe20003f06070 */
[----:B------:R-:W-:-:S12]  /*4610*/  BSSY.RECONVERGENT B3, `(.L_x_48) ;  /* 0x0000023000037945 */ /* 0x000fd80003800200 */
[----:B------:R-:W-:Y:S05]  /*4620*/  @!P0 BRA `(.L_x_49) ;  /* 0x0000000000208947 */ /* 0x000fea0003800000 */
[----:B------:R-:W-:-:S10]  /*4630*/  DFMA.RM R6, R14, R6, R18 ;  /* 0x000000060e06722b */ /* 0x000fd40000004012 */
[----:B------:R-:W-:-:S05]  /*4640*/  IADD3 R14, P0, PT, R6, 0x1, RZ ;  /* 0x00000001060e7810 */ /* 0x000fca0007f1e0ff */
[----:B------:R-:W-:-:S06]  /*4650*/  IMAD.X R15, RZ, RZ, R7, P0 ;  /* 0x000000ffff0f7224 */ /* 0x000fcc00000e0607 */
[----:B------:R-:W-:-:S08]  /*4660*/  DFMA.RP R8, -R6, R14, R8 ;  /* 0x0000000e0608722b */ /* 0x000fd00000008108 */
[----:B------:R-:W-:-:S06]  /*4670*/  DSETP.GT.AND P0, PT, R8, RZ, PT ;  /* 0x000000ff0800722a */ /* 0x000fcc0003f04000 */
[----:B------:R-:W-:Y:S02]  /*4680*/  FSEL R6, R14, R6, P0 ;  /* 0x000000060e067208 */ /* 0x000fe40000000000 */
[----:B------:R-:W-:Y:S01]  /*4690*/  FSEL R7, R15, R7, P0 ;  /* 0x000000070f077208 */ /* 0x000fe20000000000 */
[----:B------:R-:W-:Y:S06]  /*46a0*/  BRA `(.L_x_50) ;  /* 0x0000000000647947 */ /* 0x000fec0003800000 */
.L_x_49:
[----:B------:R-:W-:-:S14]  /*46b0*/  DSETP.NE.AND P0, PT, R8, RZ, PT ;  /* 0x000000ff0800722a */ /* 0x000fdc0003f05000 */
[----:B------:R-:W-:Y:S05]  /*46c0*/  @!P0 BRA `(.L_x_51) ;  /* 0x0000000000588947 */ /* 0x000fea0003800000 */
[----:B------:R-:W-:-:S13]  /*46d0*/  ISETP.GE.AND P0, PT, R9, RZ, PT ;  /* 0x000000ff0900720c */ /* 0x000fda0003f06270 */
[----:B------:R-:W-:Y:S02]  /*46e0*/  @!P0 IMAD.MOV.U32 R6, RZ, RZ, 0x0 ;  /* 0x00000000ff068424 */ /* 0x000fe400078e00ff */
[----:B------:R-:W-:Y:S01]  /*46f0*/  @!P0 IMAD.MOV.U32 R7, RZ, RZ, -0x80000 ;  /* 0xfff80000ff078424 */ /* 0x000fe200078e00ff */
[----:B------:R-:W-:Y:S06]  /*4700*/  @!P0 BRA `(.L_x_50) ;  /* 0x00000000004c8947 */ /* 0x000fec0003800000 */
[----:B------:R-:W-:-:S13]  /*4710*/  ISETP.GT.AND P0, PT, R9, 0x7fefffff, PT ;  /* 0x7fefffff0900780c */ /* 0x000fda0003f04270 */
[----:B------:R-:W-:Y:S05]  /*4720*/  @P0 BRA `(.L_x_51) ;  /* 0x0000000000400947 */ /* 0x000fea0003800000 */
[----:B------:R-:W-:Y:S01]  /*4730*/  DMUL R8, R8, 8.11296384146066816958e+31 ;  /* 0x4690000008087828 */ /* 0x000fe20000000000 */
[----:B------:R-:W-:Y:S02]  /*4740*/  IMAD.MOV.U32 R6, RZ, RZ, RZ ;  /* 0x000000ffff067224 */ /* 0x000fe400078e00ff */
[----:B------:R-:W-:Y:S02]  /*4750*/  IMAD.MOV.U32 R18, RZ, RZ, 0x0 ;  /* 0x00000000ff127424 */ /* 0x000fe400078e00ff */
[----:B------:R-:W-:Y:S01]  /*4760*/  IMAD.MOV.U32 R19, RZ, RZ, 0x3fd80000 ;  /* 0x3fd80000ff137424 */ /* 0x000fe200078e00ff */
[----:B------:R-:W0:Y:S02]  /*4770*/  MUFU.RSQ64H R7, R9 ;  /* 0x0000000900077308 */ /* 0x000e240000001c00 */
[----:B0-----:R-:W-:-:S08]  /*4780*/  DMUL R14, R6, R6 ;  /* 0x00000006060e7228 */ /* 0x001fd00000000000 */
[----:B------:R-:W-:-:S08]  /*4790*/  DFMA R14, R8, -R14, 1 ;  /* 0x3ff00000080e742b */ /* 0x000fd0000000080e */
[----:B------:R-:W-:Y:S02]  /*47a0*/  DFMA R18, R14, R18, 0.5 ;  /* 0x3fe000000e12742b */ /* 0x000fe40000000012 */
[----:B------:R-:W-:-:S08]  /*47b0*/  DMUL R14, R6, R14 ;  /* 0x0000000e060e7228 */ /* 0x000fd00000000000 */
[----:B------:R-:W-:-:S08]  /*47c0*/  DFMA R14, R18, R14, R6 ;  /* 0x0000000e120e722b */ /* 0x000fd00000000006 */
[----:B------:R-:W-:Y:S02]  /*47d0*/  DMUL R6, R8, R14 ;  /* 0x0000000e08067228 */ /* 0x000fe40000000000 */
[----:B------:R-:W-:-:S06]  /*47e0*/  VIADD R15, R15, 0xfff00000 ;  /* 0xfff000000f0f7836 */ /* 0x000fcc0000000000 */
[----:B------:R-:W-:-:S08]  /*47f0*/  DFMA R18, R6, -R6, R8 ;  /* 0x800000060612722b */ /* 0x000fd00000000008 */
[----:B------:R-:W-:-:S10]  /*4800*/  DFMA R6, R14, R18, R6 ;  /* 0x000000120e06722b */ /* 0x000fd40000000006 */
[----:B------:R-:W-:Y:S01]  /*4810*/  VIADD R7, R7, 0xfcb00000 ;  /* 0xfcb0000007077836 */ /* 0x000fe20000000000 */
[----:B------:R-:W-:Y:S06]  /*4820*/  BRA `(.L_x_50) ;  /* 0x0000000000047947 */ /* 0x000fec0003800000 */
.L_x_51:
[----:B------:R-:W-:-:S11]  /*4830*/  DADD R6, R8, R8 ;  /* 0x0000000008067229 */ /* 0x000fd60000000008 */
.L_x_50:
[----:B------:R-:W-:Y:S05]  /*4840*/  BSYNC.RECONVERGENT B3 ;  /* 0x0000000000037941 */ /* 0x000fea0003800200 */
.L_x_48:
[----:B------:R-:W-:Y:S02]  /*4850*/  IMAD.MOV.U32 R17, RZ, RZ, 0x0 ;  /* 0x00000000ff117424 */ /* 0x000fe400078e00ff */
[----:B------:R-:W-:Y:S02]  /*4860*/  IMAD.MOV.U32 R20, RZ, RZ, R6 ;  /* 0x000000ffff147224 */ /* 0x000fe400078e0006 */
[----:B------:R-:W-:Y:S01]  /*4870*/  IMAD.MOV.U32 R21, RZ, RZ, R7 ;  /* 0x000000ffff157224 */ /* 0x000fe200078e0007 */
[----:B------:R-:W-:Y:S06]  /*4880*/  RET.REL.NODEC R16 `(_Z6jacobiPdS_PiiS0_i) ;  /* 0xffffffb410dc7950 */ /* 0x000fec0003c3ffff */
.L_x_52:
        /* <DEDUP_REMOVED lines=15> */
.L_x_55:


//--------------------- .nv.shared.reserved.0     --------------------------
	.section	.nv.shared.reserved.0,"aw",@nobits
	.weak		__nv_reservedSMEM_offset_0_alias
	.size		__nv_reservedSMEM_offset_0_alias, 0, 64
	.other		__nv_reservedSMEM_offset_0_alias,@"STO_CUDA_RESERVED_SHARED STV_DEFAULT"
__nv_reservedSMEM_offset_0_alias:
	.zero		0
	.zero		64


//--------------------- .nv.global                --------------------------
	.section	.nv.global,"aw",@nobits
.nv.global:
	.type		_ZN30_INTERNAL_d49b333e_4_k_cu_main6thrust24THRUST_300001_SM_1000_NS3seqE,@object
	.size		_ZN30_INTERNAL_d49b333e_4_k_cu_main6thrust24THRUST_300001_SM_1000_NS3seqE,(_ZN30_INTERNAL_d49b333e_4_k_cu_main4cuda3std3__48in_placeE - _ZN30_INTERNAL_d49b333e_4_k_cu_main6thrust24THRUST_300001_SM_1000_NS3seqE)
_ZN30_INTERNAL_d49b333e_4_k_cu_main6thrust24THRUST_300001_SM_1000_NS3seqE:
	.zero		1
	.type		_ZN30_INTERNAL_d49b333e_4_k_cu_main4cuda3std3__48in_placeE,@object
	.size		_ZN30_INTERNAL_d49b333e_4_k_cu_main4cuda3std3__48in_placeE,(_ZN30_INTERNAL_d49b333e_4_k_cu_main4cuda3std6ranges3__45__cpo4sizeE - _ZN30_INTERNAL_d49b333e_4_k_cu_main4cuda3std3__48in_placeE)
_ZN30_INTERNAL_d49b333e_4_k_cu_main4cuda3std3__48in_placeE:
	.zero		1
	.type		_ZN30_INTERNAL_d49b333e_4_k_cu_main4cuda3std6ranges3__45__cpo4sizeE,@object
	.size		_ZN30_INTERNAL_d49b333e_4_k_cu_main4cuda3std6ranges3__45__cpo4sizeE,(_ZN30_INTERNAL_d49b333e_4_k_cu_main6thrust24THRUST_300001_SM_1000_NS12placeholders2_3E - _ZN30_INTERNAL_d49b333e_4_k_cu_main4cuda3std6ranges3__45__cpo4sizeE)
_ZN30_INTERNAL_d49b333e_4_k_cu_main4cuda3std6ranges3__45__cpo4sizeE:
	.zero		1
	.type		_ZN30_INTERNAL_d49b333e_4_k_cu_main6thrust24THRUST_300001_SM_1000_NS12placeholders2_3E,@object
	.size		_ZN30_INTERNAL_d49b333e_4_k_cu_main6thrust24THRUST_300001_SM_1000_NS12placeholders2_3E,(_ZN30_INTERNAL_d49b333e_4_k_cu_main4cuda3std3__45__cpo6cbeginE - _ZN30_INTERNAL_d49b333e_4_k_cu_main6thrust24THRUST_300001_SM_1000_NS12placeholders2_3E)
_ZN30_INTERNAL_d49b333e_4_k_cu_main6thrust24THRUST_300001_SM_1000_NS12placeholders2_3E:
	.zero		1
	.type		_ZN30_INTERNAL_d49b333e_4_k_cu_main4cuda3std3__45__cpo6cbeginE,@object
	.size		_ZN30_INTERNAL_d49b333e_4_k_cu_main4cuda3std3__45__cpo6cbeginE,(_ZN30_INTERNAL_d49b333e_4_k_cu_main4cuda3std6ranges3__45__cpo6cbeginE - _ZN30_INTERNAL_d49b333e_4_k_cu_main4cuda3std3__45__cpo6cbeginE)
_ZN30_INTERNAL_d49b333e_4_k_cu_main4cuda3std3__45__cpo6cbeginE:
	.zero		1
	.type		_ZN30_INTERNAL_d49b333e_4_k_cu_main4cuda3std6ranges3__45__cpo6cbeginE,@object
	.size		_ZN30_INTERNAL_d49b333e_4_k_cu_main4cuda3std6ranges3__45__cpo6cbeginE,(_ZN30_INTERNAL_d49b333e_4_k_cu_main6thrust24THRUST_300001_SM_1000_NS12placeholders2_7E - _ZN30_INTERNAL_d49b333e_4_k_cu_main4cuda3std6ranges3__45__cpo6cbeginE)
_ZN30_INTERNAL_d49b333e_4_k_cu_main4cuda3std6ranges3__45__cpo6cbeginE:
	.zero		1
	.type		_ZN30_INTERNAL_d49b333e_4_k_cu_main6thrust24THRUST_300001_SM_1000_NS12placeholders2_7E,@object
	.size		_ZN30_INTERNAL_d49b333e_4_k_cu_main6thrust24THRUST_300001_SM_1000_NS12placeholders2_7E,(_ZN30_INTERNAL_d49b333e_4_k_cu_main4cuda3std3__45__cpo7crbeginE - _ZN30_INTERNAL_d49b333e_4_k_cu_main6thrust24THRUST_300001_SM_1000_NS12placeholders2_7E)
_ZN30_INTERNAL_d49b333e_4_k_cu_main6thrust24THRUST_300001_SM_1000_NS12placeholders2_7E:
	.zero		1
	.type		_ZN30_INTERNAL_d49b333e_4_k_cu_main4cuda3std3__45__cpo7crbeginE,@object
	.size		_ZN30_INTERNAL_d49b333e_4_k_cu_main4cuda3std3__45__cpo7crbeginE,(_ZN30_INTERNAL_d49b333e_4_k_cu_main4cuda3std6ranges3__45__cpo4nextE - _ZN30_INTERNAL_d49b333e_4_k_cu_main4cuda3std3__45__cpo7crbeginE)
_ZN30_INTERNAL_d49b333e_4_k_cu_main4cuda3std3__45__cpo7crbeginE:
	.zero		1
	.type		_ZN30_INTERNAL_d49b333e_4_k_cu_main4cuda3std6ranges3__45__cpo4nextE,@object
	.size		_ZN30_INTERNAL_d49b333e_4_k_cu_main4cuda3std6ranges3__45__cpo4nextE,(_ZN30_INTERNAL_d49b333e_4_k_cu_main4cuda3std6ranges3__45__cpo4swapE - _ZN30_INTERNAL_d49b333e_4_k_cu_main4cuda3std6ranges3__45__cpo4nextE)
_ZN30_INTERNAL_d49b333e_4_k_cu_main4cuda3std6ranges3__45__cpo4nextE:
	.zero		1
	.type		_ZN30_INTERNAL_d49b333e_4_k_cu_main4cuda3std6ranges3__45__cpo4swapE,@object
	.size		_ZN30_INTERNAL_d49b333e_4_k_cu_main4cuda3std6ranges3__45__cpo4swapE,(_ZN30_INTERNAL_d49b333e_4_k_cu_main6thrust24THRUST_300001_SM_1000_NS8cuda_cub10par_nosyncE - _ZN30_INTERNAL_d49b333e_4_k_cu_main4cuda3std6ranges3__45__cpo4swapE)
_ZN30_INTERNAL_d49b333e_4_k_cu_main4cuda3std6ranges3__45__cpo4swapE:
	.zero		1
	.type		_ZN30_INTERNAL_d49b333e_4_k_cu_main6thrust24THRUST_300001_SM_1000_NS8cuda_cub10par_nosyncE,@object
	.size		_ZN30_INTERNAL_d49b333e_4_k_cu_main6thrust24THRUST_300001_SM_1000_NS8cuda_cub10par_nosyncE,(_ZN30_INTERNAL_d49b333e_4_k_cu_main6thrust24THRUST_300001_SM_1000_NS12placeholders2_9E - _ZN30_INTERNAL_d49b333e_4_k_cu_main6thrust24THRUST_300001_SM_1000_NS8cuda_cub10par_nosyncE)
_ZN30_INTERNAL_d49b333e_4_k_cu_main6thrust24THRUST_300001_SM_1000_NS8cuda_cub10par_nosyncE:
	.zero		1
	.type		_ZN30_INTERNAL_d49b333e_4_k_cu_main6thrust24THRUST_300001_SM_1000_NS12placeholders2_9E,@object
	.size		_ZN30_INTERNAL_d49b333e_4_k_cu_main6thrust24THRUST_300001_SM_1000_NS12placeholders2_9E,(_ZN30_INTERNAL_d49b333e_4_k_cu_main4cuda3std3__432_GLOBAL__N__d49b333e_4_k_cu_main6ignoreE - _ZN30_INTERNAL_d49b333e_4_k_cu_main6thrust24THRUST_300001_SM_1000_NS12placeholders2_9E)
_ZN30_INTERNAL_d49b333e_4_k_cu_main6thrust24THRUST_300001_SM_1000_NS12placeholders2_9E:
	.zero		1
	.type		_ZN30_INTERNAL_d49b333e_4_k_cu_main4cuda3std3__432_GLOBAL__N__d49b333e_4_k_cu_main6ignoreE,@object
	.size		_ZN30_INTERNAL_d49b333e_4_k_cu_main4cuda3std3__432_GLOBAL__N__d49b333e_4_k_cu_main6ignoreE,(_ZN30_INTERNAL_d49b333e_4_k_cu_main4cuda3std6ranges3__45__cpo4dataE - _ZN30_INTERNAL_d49b333e_4_k_cu_main4cuda3std3__432_GLOBAL__N__d49b333e_4_k_cu_main6ignoreE)
_ZN30_INTERNAL_d49b333e_4_k_cu_main4cuda3std3__432_GLOBAL__N__d49b333e_4_k_cu_main6ignoreE:
	.zero		1
	.type		_ZN30_INTERNAL_d49b333e_4_k_cu_main4cuda3std6ranges3__45__cpo4dataE,@object
	.size		_ZN30_INTERNAL_d49b333e_4_k_cu_main4cuda3std6ranges3__45__cpo4dataE,(_ZN30_INTERNAL_d49b333e_4_k_cu_main6thrust24THRUST_300001_SM_1000_NS12placeholders2_1E - _ZN30_INTERNAL_d49b333e_4_k_cu_main4cuda3std6ranges3__45__cpo4dataE)
_ZN30_INTERNAL_d49b333e_4_k_cu_main4cuda3std6ranges3__45__cpo4dataE:
	.zero		1
	.type		_ZN30_INTERNAL_d49b333e_4_k_cu_main6thrust24THRUST_300001_SM_1000_NS12placeholders2_1E,@object
	.size		_ZN30_INTERNAL_d49b333e_4_k_cu_main6thrust24THRUST_300001_SM_1000_NS12placeholders2_1E,(_ZN30_INTERNAL_d49b333e_4_k_cu_main4cuda3std3__45__cpo5beginE - _ZN30_INTERNAL_d49b333e_4_k_cu_main6thrust24THRUST_300001_SM_1000_NS12placeholders2_1E)
_ZN30_INTERNAL_d49b333e_4_k_cu_main6thrust24THRUST_300001_SM_1000_NS12placeholders2_1E:
	.zero		1
	.type		_ZN30_INTERNAL_d49b333e_4_k_cu_main4cuda3std3__45__cpo5beginE,@object
	.size		_ZN30_INTERNAL_d49b333e_4_k_cu_main4cuda3std3__45__cpo5beginE,(_ZN30_INTERNAL_d49b333e_4_k_cu_main4cuda3std6ranges3__45__cpo5beginE - _ZN30_INTERNAL_d49b333e_4_k_cu_main4cuda3std3__45__cpo5beginE)
_ZN30_INTERNAL_d49b333e_4_k_cu_main4cuda3std3__45__cpo5beginE:
	.zero		1
	.type		_ZN30_INTERNAL_d49b333e_4_k_cu_main4cuda3std6ranges3__45__cpo5beginE,@object
	.size		_ZN30_INTERNAL_d49b333e_4_k_cu_main4cuda3std6ranges3__45__cpo5beginE,(_ZN30_INTERNAL_d49b333e_4_k_cu_main6thrust24THRUST_300001_SM_1000_NS12placeholders2_5E - _ZN30_INTERNAL_d49b333e_4_k_cu_main4cuda3std6ranges3__45__cpo5beginE)
_ZN30_INTERNAL_d49b333e_4_k_cu_main4cuda3std6ranges3__45__cpo5beginE:
	.zero		1
	.type		_ZN30_INTERNAL_d49b333e_4_k_cu_main6thrust24THRUST_300001_SM_1000_NS12placeholders2_5E,@object
	.size		_ZN30_INTERNAL_d49b333e_4_k_cu_main6thrust24THRUST_300001_SM_1000_NS12placeholders2_5E,(_ZN30_INTERNAL_d49b333e_4_k_cu_main4cuda3std3__45__cpo6rbeginE - _ZN30_INTERNAL_d49b333e_4_k_cu_main6thrust24THRUST_300001_SM_1000_NS12placeholders2_5E)
_ZN30_INTERNAL_d49b333e_4_k_cu_main6thrust24THRUST_300001_SM_1000_NS12placeholders2_5E:
	.zero		1
	.type		_ZN30_INTERNAL_d49b333e_4_k_cu_main4cuda3std3__45__cpo6rbeginE,@object
	.size		_ZN30_INTERNAL_d49b333e_4_k_cu_main4cuda3std3__45__cpo6rbeginE,(_ZN30_INTERNAL_d49b333e_4_k_cu_main4cuda3std6ranges3__45__cpo7advanceE - _ZN30_INTERNAL_d49b333e_4_k_cu_main4cuda3std3__45__cpo6rbeginE)
_ZN30_INTERNAL_d49b333e_4_k_cu_main4cuda3std3__45__cpo6rbeginE:
	.zero		1
	.type		_ZN30_INTERNAL_d49b333e_4_k_cu_main4cuda3std6ranges3__45__cpo7advanceE,@object
	.size		_ZN30_INTERNAL_d49b333e_4_k_cu_main4cuda3std6ranges3__45__cpo7advanceE,(_ZN30_INTERNAL_d49b333e_4_k_cu_main4cuda3std3__47nulloptE - _ZN30_INTERNAL_d49b333e_4_k_cu_main4cuda3std6ranges3__45__cpo7advanceE)
_ZN30_INTERNAL_d49b333e_4_k_cu_main4cuda3std6ranges3__45__cpo7advanceE:
	.zero		1
	.type		_ZN30_INTERNAL_d49b333e_4_k_cu_main4cuda3std3__47nulloptE,@object
	.size		_ZN30_INTERNAL_d49b333e_4_k_cu_main4cuda3std3__47nulloptE,(_ZN30_INTERNAL_d49b333e_4_k_cu_main4cuda3std6ranges3__45__cpo8distanceE - _ZN30_INTERNAL_d49b333e_4_k_cu_main4cuda3std3__47nulloptE)
_ZN30_INTERNAL_d49b333e_4_k_cu_main4cuda3std3__47nulloptE:
	.zero		1
	.type		_ZN30_INTERNAL_d49b333e_4_k_cu_main4cuda3std6ranges3__45__cpo8distanceE,@object
	.size		_ZN30_INTERNAL_d49b333e_4_k_cu_main4cuda3std6ranges3__45__cpo8distanceE,(_ZN30_INTERNAL_d49b333e_4_k_cu_main6thrust24THRUST_300001_SM_1000_NS12placeholders3_10E - _ZN30_INTERNAL_d49b333e_4_k_cu_main4cuda3std6ranges3__45__cpo8distanceE)
_ZN30_INTERNAL_d49b333e_4_k_cu_main4cuda3std6ranges3__45__cpo8distanceE:
	.zero		1
	.type		_ZN30_INTERNAL_d49b333e_4_k_cu_main6thrust24THRUST_300001_SM_1000_NS12placeholders3_10E,@object
	.size		_ZN30_INTERNAL_d49b333e_4_k_cu_main6thrust24THRUST_300001_SM_1000_NS12placeholders3_10E,(_ZN30_INTERNAL_d49b333e_4_k_cu_main4cuda3std3__419piecewise_constructE - _ZN30_INTERNAL_d49b333e_4_k_cu_main6thrust24THRUST_300001_SM_1000_NS12placeholders3_10E)
_ZN30_INTERNAL_d49b333e_4_k_cu_main6thrust24THRUST_300001_SM_1000_NS12placeholders3_10E:
	.zero		1
	.type		_ZN30_INTERNAL_d49b333e_4_k_cu_main4cuda3std3__419piecewise_constructE,@object
	.size		_ZN30_INTERNAL_d49b333e_4_k_cu_main4cuda3std3__419piecewise_constructE,(_ZN30_INTERNAL_d49b333e_4_k_cu_main4cuda3std6ranges3__45__cpo5cdataE - _ZN30_INTERNAL_d49b333e_4_k_cu_main4cuda3std3__419piecewise_constructE)
_ZN30_INTERNAL_d49b333e_4_k_cu_main4cuda3std3__419piecewise_constructE:
	.zero		1
	.type		_ZN30_INTERNAL_d49b333e_4_k_cu_main4cuda3std6ranges3__45__cpo5cdataE,@object
	.size		_ZN30_INTERNAL_d49b333e_4_k_cu_main4cuda3std6ranges3__45__cpo5cdataE,(_ZN30_INTERNAL_d49b333e_4_k_cu_main6thrust24THRUST_300001_SM_1000_NS12placeholders2_2E - _ZN30_INTERNAL_d49b333e_4_k_cu_main4cuda3std6ranges3__45__cpo5cdataE)
_ZN30_INTERNAL_d49b333e_4_k_cu_main4cuda3std6ranges3__45__cpo5cdataE:
	.zero		1
	.type		_ZN30_INTERNAL_d49b333e_4_k_cu_main6thrust24THRUST_300001_SM_1000_NS12placeholders2_2E,@object
	.size		_ZN30_INTERNAL_d49b333e_4_k_cu_main6thrust24THRUST_300001_SM_1000_NS12placeholders2_2E,(_ZN30_INTERNAL_d49b333e_4_k_cu_main4cuda3std3__45__cpo3endE - _ZN30_INTERNAL_d49b333e_4_k_cu_main6thrust24THRUST_300001_SM_1000_NS12placeholders2_2E)
_ZN30_INTERNAL_d49b333e_4_k_cu_main6thrust24THRUST_300001_SM_1000_NS12placeholders2_2E:
	.zero		1
	.type		_ZN30_INTERNAL_d49b333e_4_k_cu_main4cuda3std3__45__cpo3endE,@object
	.size		_ZN30_INTERNAL_d49b333e_4_k_cu_main4cuda3std3__45__cpo3endE,(_ZN30_INTERNAL_d49b333e_4_k_cu_main4cuda3std6ranges3__45__cpo3endE - _ZN30_INTERNAL_d49b333e_4_k_cu_main4cuda3std3__45__cpo3endE)
_ZN30_INTERNAL_d49b333e_4_k_cu_main4cuda3std3__45__cpo3endE:
	.zero		1
	.type		_ZN30_INTERNAL_d49b333e_4_k_cu_main4cuda3std6ranges3__45__cpo3endE,@object
	.size		_ZN30_INTERNAL_d49b333e_4_k_cu_main4cuda3std6ranges3__45__cpo3endE,(_ZN30_INTERNAL_d49b333e_4_k_cu_main6thrust24THRUST_300001_SM_1000_NS12placeholders2_6E - _ZN30_INTERNAL_d49b333e_4_k_cu_main4cuda3std6ranges3__45__cpo3endE)
_ZN30_INTERNAL_d49b333e_4_k_cu_main4cuda3std6ranges3__45__cpo3endE:
	.zero		1
	.type		_ZN30_INTERNAL_d49b333e_4_k_cu_main6thrust24THRUST_300001_SM_1000_NS12placeholders2_6E,@object
	.size		_ZN30_INTERNAL_d49b333e_4_k_cu_main6thrust24THRUST_300001_SM_1000_NS12placeholders2_6E,(_ZN30_INTERNAL_d49b333e_4_k_cu_main4cuda3std3__45__cpo4rendE - _ZN30_INTERNAL_d49b333e_4_k_cu_main6thrust24THRUST_300001_SM_1000_NS12placeholders2_6E)
_ZN30_INTERNAL_d49b333e_4_k_cu_main6thrust24THRUST_300001_SM_1000_NS12placeholders2_6E:
	.zero		1
	.type		_ZN30_INTERNAL_d49b333e_4_k_cu_main4cuda3std3__45__cpo4rendE,@object
	.size		_ZN30_INTERNAL_d49b333e_4_k_cu_main4cuda3std3__45__cpo4rendE,(_ZN30_INTERNAL_d49b333e_4_k_cu_main4cuda3std6ranges3__45__cpo9iter_swapE - _ZN30_INTERNAL_d49b333e_4_k_cu_main4cuda3std3__45__cpo4rendE)
_ZN30_INTERNAL_d49b333e_4_k_cu_main4cuda3std3__45__cpo4rendE:
	.zero		1
	.type		_ZN30_INTERNAL_d49b333e_4_k_cu_main4cuda3std6ranges3__45__cpo9iter_swapE,@object
	.size		_ZN30_INTERNAL_d49b333e_4_k_cu_main4cuda3std6ranges3__45__cpo9iter_swapE,(_ZN30_INTERNAL_d49b333e_4_k_cu_main4cuda3std3__48unexpectE - _ZN30_INTERNAL_d49b333e_4_k_cu_main4cuda3std6ranges3__45__cpo9iter_swapE)
_ZN30_INTERNAL_d49b333e_4_k_cu_main4cuda3std6ranges3__45__cpo9iter_swapE:
	.zero		1
	.type		_ZN30_INTERNAL_d49b333e_4_k_cu_main4cuda3std3__48unexpectE,@object
	.size		_ZN30_INTERNAL_d49b333e_4_k_cu_main4cuda3std3__48unexpectE,(_ZN30_INTERNAL_d49b333e_4_k_cu_main6thrust24THRUST_300001_SM_1000_NS8cuda_cub3parE - _ZN30_INTERNAL_d49b333e_4_k_cu_main4cuda3std3__48unexpectE)
_ZN30_INTERNAL_d49b333e_4_k_cu_main4cuda3std3__48unexpectE:
	.zero		1
	.type		_ZN30_INTERNAL_d49b333e_4_k_cu_main6thrust24THRUST_300001_SM_1000_NS8cuda_cub3parE,@object
	.size		_ZN30_INTERNAL_d49b333e_4_k_cu_main6thrust24THRUST_300001_SM_1000_NS8cuda_cub3parE,(_ZN30_INTERNAL_d49b333e_4_k_cu_main6thrust24THRUST_300001_SM_1000_NS12placeholders2_4E - _ZN30_INTERNAL_d49b333e_4_k_cu_main6thrust24THRUST_300001_SM_1000_NS8cuda_cub3parE)
_ZN30_INTERNAL_d49b333e_4_k_cu_main6thrust24THRUST_300001_SM_1000_NS8cuda_cub3parE:
	.zero		1
	.type		_ZN30_INTERNAL_d49b333e_4_k_cu_main6thrust24THRUST_300001_SM_1000_NS12placeholders2_4E,@object
	.size		_ZN30_INTERNAL_d49b333e_4_k_cu_main6thrust24THRUST_300001_SM_1000_NS12placeholders2_4E,(_ZN30_INTERNAL_d49b333e_4_k_cu_main4cuda3std3__45__cpo4cendE - _ZN30_INTERNAL_d49b333e_4_k_cu_main6thrust24THRUST_300001_SM_1000_NS12placeholders2_4E)
_ZN30_INTERNAL_d49b333e_4_k_cu_main6thrust24THRUST_300001_SM_1000_NS12placeholders2_4E:
	.zero		1
	.type		_ZN30_INTERNAL_d49b333e_4_k_cu_main4cuda3std3__45__cpo4cendE,@object
	.size		_ZN30_INTERNAL_d49b333e_4_k_cu_main4cuda3std3__45__cpo4cendE,(_ZN30_INTERNAL_d49b333e_4_k_cu_main4cuda3std6ranges3__45__cpo4cendE - _ZN30_INTERNAL_d49b333e_4_k_cu_main4cuda3std3__45__cpo4cendE)
_ZN30_INTERNAL_d49b333e_4_k_cu_main4cuda3std3__45__cpo4cendE:
	.zero		1
	.type		_ZN30_INTERNAL_d49b333e_4_k_cu_main4cuda3std6ranges3__45__cpo4cendE,@object
	.size		_ZN30_INTERNAL_d49b333e_4_k_cu_main4cuda3std6ranges3__45__cpo4cendE,(_ZN30_INTERNAL_d49b333e_4_k_cu_main4cuda3std3__420unreachable_sentinelE - _ZN30_INTERNAL_d49b333e_4_k_cu_main4cuda3std6ranges3__45__cpo4cendE)
_ZN30_INTERNAL_d49b333e_4_k_cu_main4cuda3std6ranges3__45__cpo4cendE:
	.zero		1
	.type		_ZN30_INTERNAL_d49b333e_4_k_cu_main4cuda3std3__420unreachable_sentinelE,@object
	.size		_ZN30_INTERNAL_d49b333e_4_k_cu_main4cuda3std3__420unreachable_sentinelE,(_ZN30_INTERNAL_d49b333e_4_k_cu_main4cuda3std6ranges3__45__cpo5ssizeE - _ZN30_INTERNAL_d49b333e_4_k_cu_main4cuda3std3__420unreachable_sentinelE)
_ZN30_INTERNAL_d49b333e_4_k_cu_main4cuda3std3__420unreachable_sentinelE:
	.zero		1
	.type		_ZN30_INTERNAL_d49b333e_4_k_cu_main4cuda3std6ranges3__45__cpo5ssizeE,@object
	.size		_ZN30_INTERNAL_d49b333e_4_k_cu_main4cuda3std6ranges3__45__cpo5ssizeE,(_ZN30_INTERNAL_d49b333e_4_k_cu_main6thrust24THRUST_300001_SM_1000_NS12placeholders2_8E - _ZN30_INTERNAL_d49b333e_4_k_cu_main4cuda3std6ranges3__45__cpo5ssizeE)
_ZN30_INTERNAL_d49b333e_4_k_cu_main4cuda3std6ranges3__45__cpo5ssizeE:
	.zero		1
	.type		_ZN30_INTERNAL_d49b333e_4_k_cu_main6thrust24THRUST_300001_SM_1000_NS12placeholders2_8E,@object
	.size		_ZN30_INTERNAL_d49b333e_4_k_cu_main6thrust24THRUST_300001_SM_1000_NS12placeholders2_8E,(_ZN30_INTERNAL_d49b333e_4_k_cu_main4cuda3std3__45__cpo5crendE - _ZN30_INTERNAL_d49b333e_4_k_cu_main6thrust24THRUST_300001_SM_1000_NS12placeholders2_8E)
_ZN30_INTERNAL_d49b333e_4_k_cu_main6thrust24THRUST_300001_SM_1000_NS12placeholders2_8E:
	.zero		1
	.type		_ZN30_INTERNAL_d49b333e_4_k_cu_main4cuda3std3__45__cpo5crendE,@object
	.size		_ZN30_INTERNAL_d49b333e_4_k_cu_main4cuda3std3__45__cpo5crendE,(_ZN30_INTERNAL_d49b333e_4_k_cu_main4cuda3std6ranges3__45__cpo4prevE - _ZN30_INTERNAL_d49b333e_4_k_cu_main4cuda3std3__45__cpo5crendE)
_ZN30_INTERNAL_d49b333e_4_k_cu_main4cuda3std3__45__cpo5crendE:
	.zero		1
	.type		_ZN30_INTERNAL_d49b333e_4_k_cu_main4cuda3std6ranges3__45__cpo4prevE,@object
	.size		_ZN30_INTERNAL_d49b333e_4_k_cu_main4cuda3std6ranges3__45__cpo4prevE,(_ZN30_INTERNAL_d49b333e_4_k_cu_main4cuda3std6ranges3__45__cpo9iter_moveE - _ZN30_INTERNAL_d49b333e_4_k_cu_main4cuda3std6ranges3__45__cpo4prevE)
_ZN30_INTERNAL_d49b333e_4_k_cu_main4cuda3std6ranges3__45__cpo4prevE:
	.zero		1
	.type		_ZN30_INTERNAL_d49b333e_4_k_cu_main4cuda3std6ranges3__45__cpo9iter_moveE,@object
	.size		_ZN30_INTERNAL_d49b333e_4_k_cu_main4cuda3std6ranges3__45__cpo9iter_moveE,(_ZN30_INTERNAL_d49b333e_4_k_cu_main6thrust24THRUST_300001_SM_1000_NS6system6detail10sequential3seqE - _ZN30_INTERNAL_d49b333e_4_k_cu_main4cuda3std6ranges3__45__cpo9iter_moveE)
_ZN30_INTERNAL_d49b333e_4_k_cu_main4cuda3std6ranges3__45__cpo9iter_moveE:
	.zero		1
	.type		_ZN30_INTERNAL_d49b333e_4_k_cu_main6thrust24THRUST_300001_SM_1000_NS6system6detail10sequential3seqE,@object
	.size		_ZN30_INTERNAL_d49b333e_4_k_cu_main6thrust24THRUST_300001_SM_1000_NS6system6detail10sequential3seqE,(.L_31 - _ZN30_INTERNAL_d49b333e_4_k_cu_main6thrust24THRUST_300001_SM_1000_NS6system6detail10sequential3seqE)
_ZN30_INTERNAL_d49b333e_4_k_cu_main6thrust24THRUST_300001_SM_1000_NS6system6detail10sequential3seqE:
	.zero		1
.L_31:


//--------------------- .nv.constant0._ZN3cub18CUB_300001_SM_10006detail11EmptyKernelIvEEvv --------------------------
	.section	.nv.constant0._ZN3cub18CUB_300001_SM_10006detail11EmptyKernelIvEEvv,"a",@progbits
	.sectionflags	@""
	.align	4
.nv.constant0._ZN3cub18CUB_300001_SM_10006detail11EmptyKernelIvEEvv:
	.zero		896


//--------------------- .nv.constant0._Z6jacobiPdS_PiiS0_i --------------------------
	.section	.nv.constant0._Z6jacobiPdS_PiiS0_i,"a",@progbits
	.sectionflags	@""
	.align	4
.nv.constant0._Z6jacobiPdS_PiiS0_i:
	.zero		940


//--------------------- SYMBOLS --------------------------

	.type		.nv.reservedSmem.offset0,@object
	.size		.nv.reservedSmem.offset0,0x4
